//
// Generated by NVIDIA NVVM Compiler
//
// Compiler Build ID: CL-36424714
// Cuda compilation tools, release 13.0, V13.0.88
// Based on NVVM 20.0.0
//

.version 9.0
.target sm_100
.address_size 64

	// .globl	_Z31softmax_argmax_kernel_optimizedILi256EEvPK6__halfPS0_Piii
.global .align 1 .b8 _ZN34_INTERNAL_e3d4d4c0_4_k_cu_c652b2854cuda3std3__45__cpo5beginE[1];
.global .align 1 .b8 _ZN34_INTERNAL_e3d4d4c0_4_k_cu_c652b2854cuda3std3__45__cpo3endE[1];
.global .align 1 .b8 _ZN34_INTERNAL_e3d4d4c0_4_k_cu_c652b2854cuda3std3__45__cpo6cbeginE[1];
.global .align 1 .b8 _ZN34_INTERNAL_e3d4d4c0_4_k_cu_c652b2854cuda3std3__45__cpo4cendE[1];
.global .align 1 .b8 _ZN34_INTERNAL_e3d4d4c0_4_k_cu_c652b2854cuda3std3__45__cpo6rbeginE[1];
.global .align 1 .b8 _ZN34_INTERNAL_e3d4d4c0_4_k_cu_c652b2854cuda3std3__45__cpo4rendE[1];
.global .align 1 .b8 _ZN34_INTERNAL_e3d4d4c0_4_k_cu_c652b2854cuda3std3__45__cpo7crbeginE[1];
.global .align 1 .b8 _ZN34_INTERNAL_e3d4d4c0_4_k_cu_c652b2854cuda3std3__45__cpo5crendE[1];
.global .align 1 .b8 _ZN34_INTERNAL_e3d4d4c0_4_k_cu_c652b2854cuda3std3__436_GLOBAL__N__e3d4d4c0_4_k_cu_c652b2856ignoreE[1];
.global .align 1 .b8 _ZN34_INTERNAL_e3d4d4c0_4_k_cu_c652b2854cuda3std3__419piecewise_constructE[1];
.global .align 1 .b8 _ZN34_INTERNAL_e3d4d4c0_4_k_cu_c652b2854cuda3std3__48in_placeE[1];
.global .align 1 .b8 _ZN34_INTERNAL_e3d4d4c0_4_k_cu_c652b2854cuda3std3__420unreachable_sentinelE[1];
.global .align 1 .b8 _ZN34_INTERNAL_e3d4d4c0_4_k_cu_c652b2854cuda3std3__47nulloptE[1];
.global .align 1 .b8 _ZN34_INTERNAL_e3d4d4c0_4_k_cu_c652b2854cuda3std3__48unexpectE[1];
.global .align 1 .b8 _ZN34_INTERNAL_e3d4d4c0_4_k_cu_c652b2854cuda3std6ranges3__45__cpo4swapE[1];
.global .align 1 .b8 _ZN34_INTERNAL_e3d4d4c0_4_k_cu_c652b2854cuda3std6ranges3__45__cpo9iter_moveE[1];
.global .align 1 .b8 _ZN34_INTERNAL_e3d4d4c0_4_k_cu_c652b2854cuda3std6ranges3__45__cpo5beginE[1];
.global .align 1 .b8 _ZN34_INTERNAL_e3d4d4c0_4_k_cu_c652b2854cuda3std6ranges3__45__cpo3endE[1];
.global .align 1 .b8 _ZN34_INTERNAL_e3d4d4c0_4_k_cu_c652b2854cuda3std6ranges3__45__cpo6cbeginE[1];
.global .align 1 .b8 _ZN34_INTERNAL_e3d4d4c0_4_k_cu_c652b2854cuda3std6ranges3__45__cpo4cendE[1];
.global .align 1 .b8 _ZN34_INTERNAL_e3d4d4c0_4_k_cu_c652b2854cuda3std6ranges3__45__cpo7advanceE[1];
.global .align 1 .b8 _ZN34_INTERNAL_e3d4d4c0_4_k_cu_c652b2854cuda3std6ranges3__45__cpo9iter_swapE[1];
.global .align 1 .b8 _ZN34_INTERNAL_e3d4d4c0_4_k_cu_c652b2854cuda3std6ranges3__45__cpo4nextE[1];
.global .align 1 .b8 _ZN34_INTERNAL_e3d4d4c0_4_k_cu_c652b2854cuda3std6ranges3__45__cpo4prevE[1];
.global .align 1 .b8 _ZN34_INTERNAL_e3d4d4c0_4_k_cu_c652b2854cuda3std6ranges3__45__cpo4dataE[1];
.global .align 1 .b8 _ZN34_INTERNAL_e3d4d4c0_4_k_cu_c652b2854cuda3std6ranges3__45__cpo5cdataE[1];
.global .align 1 .b8 _ZN34_INTERNAL_e3d4d4c0_4_k_cu_c652b2854cuda3std6ranges3__45__cpo4sizeE[1];
.global .align 1 .b8 _ZN34_INTERNAL_e3d4d4c0_4_k_cu_c652b2854cuda3std6ranges3__45__cpo5ssizeE[1];
.global .align 1 .b8 _ZN34_INTERNAL_e3d4d4c0_4_k_cu_c652b2854cuda3std6ranges3__45__cpo8distanceE[1];
.global .align 1 .b8 _ZN34_INTERNAL_e3d4d4c0_4_k_cu_c652b2856thrust24THRUST_300001_SM_1000_NS6system6detail10sequential3seqE[1];
.global .align 1 .b8 _ZN34_INTERNAL_e3d4d4c0_4_k_cu_c652b2856thrust24THRUST_300001_SM_1000_NS12placeholders2_1E[1];
.global .align 1 .b8 _ZN34_INTERNAL_e3d4d4c0_4_k_cu_c652b2856thrust24THRUST_300001_SM_1000_NS12placeholders2_2E[1];
.global .align 1 .b8 _ZN34_INTERNAL_e3d4d4c0_4_k_cu_c652b2856thrust24THRUST_300001_SM_1000_NS12placeholders2_3E[1];
.global .align 1 .b8 _ZN34_INTERNAL_e3d4d4c0_4_k_cu_c652b2856thrust24THRUST_300001_SM_1000_NS12placeholders2_4E[1];
.global .align 1 .b8 _ZN34_INTERNAL_e3d4d4c0_4_k_cu_c652b2856thrust24THRUST_300001_SM_1000_NS12placeholders2_5E[1];
.global .align 1 .b8 _ZN34_INTERNAL_e3d4d4c0_4_k_cu_c652b2856thrust24THRUST_300001_SM_1000_NS12placeholders2_6E[1];
.global .align 1 .b8 _ZN34_INTERNAL_e3d4d4c0_4_k_cu_c652b2856thrust24THRUST_300001_SM_1000_NS12placeholders2_7E[1];
.global .align 1 .b8 _ZN34_INTERNAL_e3d4d4c0_4_k_cu_c652b2856thrust24THRUST_300001_SM_1000_NS12placeholders2_8E[1];
.global .align 1 .b8 _ZN34_INTERNAL_e3d4d4c0_4_k_cu_c652b2856thrust24THRUST_300001_SM_1000_NS12placeholders2_9E[1];
.global .align 1 .b8 _ZN34_INTERNAL_e3d4d4c0_4_k_cu_c652b2856thrust24THRUST_300001_SM_1000_NS12placeholders3_10E[1];
.extern .shared .align 16 .b8 shared_mem_bytes[];

.visible .entry _Z31softmax_argmax_kernel_optimizedILi256EEvPK6__halfPS0_Piii(
	.param .u64 .ptr .align 1 _Z31softmax_argmax_kernel_optimizedILi256EEvPK6__halfPS0_Piii_param_0,
	.param .u64 .ptr .align 1 _Z31softmax_argmax_kernel_optimizedILi256EEvPK6__halfPS0_Piii_param_1,
	.param .u64 .ptr .align 1 _Z31softmax_argmax_kernel_optimizedILi256EEvPK6__halfPS0_Piii_param_2,
	.param .u32 _Z31softmax_argmax_kernel_optimizedILi256EEvPK6__halfPS0_Piii_param_3,
	.param .u32 _Z31softmax_argmax_kernel_optimizedILi256EEvPK6__halfPS0_Piii_param_4
)
{
	.reg .pred 	%p<159>;
	.reg .b16 	%rs<50>;
	.reg .b32 	%r<262>;
	.reg .b32 	%f<227>;
	.reg .b64 	%rd<30>;

	ld.param.u64 	%rd7, [_Z31softmax_argmax_kernel_optimizedILi256EEvPK6__halfPS0_Piii_param_0];
	ld.param.u64 	%rd8, [_Z31softmax_argmax_kernel_optimizedILi256EEvPK6__halfPS0_Piii_param_1];
	ld.param.u64 	%rd6, [_Z31softmax_argmax_kernel_optimizedILi256EEvPK6__halfPS0_Piii_param_2];
	ld.param.u32 	%r100, [_Z31softmax_argmax_kernel_optimizedILi256EEvPK6__halfPS0_Piii_param_3];
	ld.param.u32 	%r101, [_Z31softmax_argmax_kernel_optimizedILi256EEvPK6__halfPS0_Piii_param_4];
	cvta.to.global.u64 	%rd1, %rd7;
	cvta.to.global.u64 	%rd2, %rd8;
	mov.u32 	%r1, %ctaid.x;
	setp.ge.s32 	%p21, %r1, %r101;
	@%p21 bra 	$L__BB0_64;
	mov.u32 	%r2, %tid.x;
	and.b32  	%r3, %r2, 31;
	setp.ge.s32 	%p22, %r2, %r100;
	mov.b32 	%r249, 0;
	mov.f32 	%f219, 0fFF800000;
	@%p22 bra 	$L__BB0_14;
	mul.lo.s32 	%r4, %r100, %r1;
	not.b32 	%r105, %r2;
	add.s32 	%r106, %r100, %r105;
	shr.u32 	%r107, %r106, 8;
	add.s32 	%r5, %r107, 1;
	and.b32  	%r6, %r5, 15;
	setp.lt.u32 	%p23, %r106, 3840;
	mov.f32 	%f219, 0fFF800000;
	mov.b32 	%r249, 0;
	mov.u32 	%r247, %r2;
	@%p23 bra 	$L__BB0_5;
	add.s32 	%r246, %r2, %r4;
	and.b32  	%r109, %r5, 33554416;
	neg.s32 	%r245, %r109;
	mov.f32 	%f219, 0fFF800000;
	mov.b32 	%r249, 0;
	mov.u32 	%r247, %r2;
$L__BB0_4:
	.pragma "nounroll";
	mul.wide.s32 	%rd9, %r246, 2;
	add.s64 	%rd10, %rd1, %rd9;
	ld.global.nc.u16 	%rs1, [%rd10];
	// begin inline asm
	{  cvt.f32.f16 %f53, %rs1;}

	// end inline asm
	setp.gt.f32 	%p24, %f53, %f219;
	selp.f32 	%f69, %f53, %f219, %p24;
	selp.b32 	%r110, %r247, %r249, %p24;
	ld.global.nc.u16 	%rs2, [%rd10+512];
	// begin inline asm
	{  cvt.f32.f16 %f54, %rs2;}

	// end inline asm
	setp.gt.f32 	%p25, %f54, %f69;
	selp.f32 	%f70, %f54, %f69, %p25;
	add.s32 	%r111, %r247, 256;
	selp.b32 	%r112, %r111, %r110, %p25;
	ld.global.nc.u16 	%rs3, [%rd10+1024];
	// begin inline asm
	{  cvt.f32.f16 %f55, %rs3;}

	// end inline asm
	setp.gt.f32 	%p26, %f55, %f70;
	selp.f32 	%f71, %f55, %f70, %p26;
	add.s32 	%r113, %r247, 512;
	selp.b32 	%r114, %r113, %r112, %p26;
	ld.global.nc.u16 	%rs4, [%rd10+1536];
	// begin inline asm
	{  cvt.f32.f16 %f56, %rs4;}

	// end inline asm
	setp.gt.f32 	%p27, %f56, %f71;
	selp.f32 	%f72, %f56, %f71, %p27;
	add.s32 	%r115, %r247, 768;
	selp.b32 	%r116, %r115, %r114, %p27;
	ld.global.nc.u16 	%rs5, [%rd10+2048];
	// begin inline asm
	{  cvt.f32.f16 %f57, %rs5;}

	// end inline asm
	setp.gt.f32 	%p28, %f57, %f72;
	selp.f32 	%f73, %f57, %f72, %p28;
	add.s32 	%r117, %r247, 1024;
	selp.b32 	%r118, %r117, %r116, %p28;
	ld.global.nc.u16 	%rs6, [%rd10+2560];
	// begin inline asm
	{  cvt.f32.f16 %f58, %rs6;}

	// end inline asm
	setp.gt.f32 	%p29, %f58, %f73;
	selp.f32 	%f74, %f58, %f73, %p29;
	add.s32 	%r119, %r247, 1280;
	selp.b32 	%r120, %r119, %r118, %p29;
	ld.global.nc.u16 	%rs7, [%rd10+3072];
	// begin inline asm
	{  cvt.f32.f16 %f59, %rs7;}

	// end inline asm
	setp.gt.f32 	%p30, %f59, %f74;
	selp.f32 	%f75, %f59, %f74, %p30;
	add.s32 	%r121, %r247, 1536;
	selp.b32 	%r122, %r121, %r120, %p30;
	ld.global.nc.u16 	%rs8, [%rd10+3584];
	// begin inline asm
	{  cvt.f32.f16 %f60, %rs8;}

	// end inline asm
	setp.gt.f32 	%p31, %f60, %f75;
	selp.f32 	%f76, %f60, %f75, %p31;
	add.s32 	%r123, %r247, 1792;
	selp.b32 	%r124, %r123, %r122, %p31;
	ld.global.nc.u16 	%rs9, [%rd10+4096];
	// begin inline asm
	{  cvt.f32.f16 %f61, %rs9;}

	// end inline asm
	setp.gt.f32 	%p32, %f61, %f76;
	selp.f32 	%f77, %f61, %f76, %p32;
	add.s32 	%r125, %r247, 2048;
	selp.b32 	%r126, %r125, %r124, %p32;
	ld.global.nc.u16 	%rs10, [%rd10+4608];
	// begin inline asm
	{  cvt.f32.f16 %f62, %rs10;}

	// end inline asm
	setp.gt.f32 	%p33, %f62, %f77;
	selp.f32 	%f78, %f62, %f77, %p33;
	add.s32 	%r127, %r247, 2304;
	selp.b32 	%r128, %r127, %r126, %p33;
	ld.global.nc.u16 	%rs11, [%rd10+5120];
	// begin inline asm
	{  cvt.f32.f16 %f63, %rs11;}

	// end inline asm
	setp.gt.f32 	%p34, %f63, %f78;
	selp.f32 	%f79, %f63, %f78, %p34;
	add.s32 	%r129, %r247, 2560;
	selp.b32 	%r130, %r129, %r128, %p34;
	ld.global.nc.u16 	%rs12, [%rd10+5632];
	// begin inline asm
	{  cvt.f32.f16 %f64, %rs12;}

	// end inline asm
	setp.gt.f32 	%p35, %f64, %f79;
	selp.f32 	%f80, %f64, %f79, %p35;
	add.s32 	%r131, %r247, 2816;
	selp.b32 	%r132, %r131, %r130, %p35;
	ld.global.nc.u16 	%rs13, [%rd10+6144];
	// begin inline asm
	{  cvt.f32.f16 %f65, %rs13;}

	// end inline asm
	setp.gt.f32 	%p36, %f65, %f80;
	selp.f32 	%f81, %f65, %f80, %p36;
	add.s32 	%r133, %r247, 3072;
	selp.b32 	%r134, %r133, %r132, %p36;
	ld.global.nc.u16 	%rs14, [%rd10+6656];
	// begin inline asm
	{  cvt.f32.f16 %f66, %rs14;}

	// end inline asm
	setp.gt.f32 	%p37, %f66, %f81;
	selp.f32 	%f82, %f66, %f81, %p37;
	add.s32 	%r135, %r247, 3328;
	selp.b32 	%r136, %r135, %r134, %p37;
	ld.global.nc.u16 	%rs15, [%rd10+7168];
	// begin inline asm
	{  cvt.f32.f16 %f67, %rs15;}

	// end inline asm
	setp.gt.f32 	%p38, %f67, %f82;
	selp.f32 	%f83, %f67, %f82, %p38;
	add.s32 	%r137, %r247, 3584;
	selp.b32 	%r138, %r137, %r136, %p38;
	ld.global.nc.u16 	%rs16, [%rd10+7680];
	// begin inline asm
	{  cvt.f32.f16 %f68, %rs16;}

	// end inline asm
	setp.gt.f32 	%p39, %f68, %f83;
	selp.f32 	%f219, %f68, %f83, %p39;
	add.s32 	%r139, %r247, 3840;
	selp.b32 	%r249, %r139, %r138, %p39;
	add.s32 	%r247, %r247, 4096;
	add.s32 	%r246, %r246, 4096;
	add.s32 	%r245, %r245, 16;
	setp.eq.s32 	%p40, %r245, 0;
	@%p40 bra 	$L__BB0_5;
	bra.uni 	$L__BB0_4;
$L__BB0_5:
	setp.eq.s32 	%p41, %r6, 0;
	@%p41 bra 	$L__BB0_14;
	and.b32  	%r12, %r5, 7;
	setp.lt.u32 	%p42, %r6, 8;
	@%p42 bra 	$L__BB0_8;
	add.s32 	%r141, %r247, %r4;
	mul.wide.s32 	%rd11, %r141, 2;
	add.s64 	%rd12, %rd1, %rd11;
	ld.global.nc.u16 	%rs17, [%rd12];
	// begin inline asm
	{  cvt.f32.f16 %f85, %rs17;}

	// end inline asm
	setp.gt.f32 	%p43, %f85, %f219;
	selp.f32 	%f93, %f85, %f219, %p43;
	selp.b32 	%r142, %r247, %r249, %p43;
	add.s32 	%r143, %r247, 256;
	ld.global.nc.u16 	%rs18, [%rd12+512];
	// begin inline asm
	{  cvt.f32.f16 %f86, %rs18;}

	// end inline asm
	setp.gt.f32 	%p44, %f86, %f93;
	selp.f32 	%f94, %f86, %f93, %p44;
	selp.b32 	%r144, %r143, %r142, %p44;
	add.s32 	%r145, %r247, 512;
	ld.global.nc.u16 	%rs19, [%rd12+1024];
	// begin inline asm
	{  cvt.f32.f16 %f87, %rs19;}

	// end inline asm
	setp.gt.f32 	%p45, %f87, %f94;
	selp.f32 	%f95, %f87, %f94, %p45;
	selp.b32 	%r146, %r145, %r144, %p45;
	add.s32 	%r147, %r247, 768;
	ld.global.nc.u16 	%rs20, [%rd12+1536];
	// begin inline asm
	{  cvt.f32.f16 %f88, %rs20;}

	// end inline asm
	setp.gt.f32 	%p46, %f88, %f95;
	selp.f32 	%f96, %f88, %f95, %p46;
	selp.b32 	%r148, %r147, %r146, %p46;
	add.s32 	%r149, %r247, 1024;
	ld.global.nc.u16 	%rs21, [%rd12+2048];
	// begin inline asm
	{  cvt.f32.f16 %f89, %rs21;}

	// end inline asm
	setp.gt.f32 	%p47, %f89, %f96;
	selp.f32 	%f97, %f89, %f96, %p47;
	selp.b32 	%r150, %r149, %r148, %p47;
	add.s32 	%r151, %r247, 1280;
	ld.global.nc.u16 	%rs22, [%rd12+2560];
	// begin inline asm
	{  cvt.f32.f16 %f90, %rs22;}

	// end inline asm
	setp.gt.f32 	%p48, %f90, %f97;
	selp.f32 	%f98, %f90, %f97, %p48;
	selp.b32 	%r152, %r151, %r150, %p48;
	add.s32 	%r153, %r247, 1536;
	ld.global.nc.u16 	%rs23, [%rd12+3072];
	// begin inline asm
	{  cvt.f32.f16 %f91, %rs23;}

	// end inline asm
	setp.gt.f32 	%p49, %f91, %f98;
	selp.f32 	%f99, %f91, %f98, %p49;
	selp.b32 	%r154, %r153, %r152, %p49;
	add.s32 	%r155, %r247, 1792;
	ld.global.nc.u16 	%rs24, [%rd12+3584];
	// begin inline asm
	{  cvt.f32.f16 %f92, %rs24;}

	// end inline asm
	setp.gt.f32 	%p50, %f92, %f99;
	selp.f32 	%f219, %f92, %f99, %p50;
	selp.b32 	%r249, %r155, %r154, %p50;
	add.s32 	%r247, %r247, 2048;
$L__BB0_8:
	setp.eq.s32 	%p51, %r12, 0;
	@%p51 bra 	$L__BB0_14;
	and.b32  	%r18, %r5, 3;
	setp.lt.u32 	%p52, %r12, 4;
	@%p52 bra 	$L__BB0_11;
	add.s32 	%r157, %r247, %r4;
	mul.wide.s32 	%rd13, %r157, 2;
	add.s64 	%rd14, %rd1, %rd13;
	ld.global.nc.u16 	%rs25, [%rd14];
	// begin inline asm
	{  cvt.f32.f16 %f101, %rs25;}

	// end inline asm
	setp.gt.f32 	%p53, %f101, %f219;
	selp.f32 	%f105, %f101, %f219, %p53;
	selp.b32 	%r158, %r247, %r249, %p53;
	add.s32 	%r159, %r247, 256;
	ld.global.nc.u16 	%rs26, [%rd14+512];
	// begin inline asm
	{  cvt.f32.f16 %f102, %rs26;}

	// end inline asm
	setp.gt.f32 	%p54, %f102, %f105;
	selp.f32 	%f106, %f102, %f105, %p54;
	selp.b32 	%r160, %r159, %r158, %p54;
	add.s32 	%r161, %r247, 512;
	ld.global.nc.u16 	%rs27, [%rd14+1024];
	// begin inline asm
	{  cvt.f32.f16 %f103, %rs27;}

	// end inline asm
	setp.gt.f32 	%p55, %f103, %f106;
	selp.f32 	%f107, %f103, %f106, %p55;
	selp.b32 	%r162, %r161, %r160, %p55;
	add.s32 	%r163, %r247, 768;
	ld.global.nc.u16 	%rs28, [%rd14+1536];
	// begin inline asm
	{  cvt.f32.f16 %f104, %rs28;}

	// end inline asm
	setp.gt.f32 	%p56, %f104, %f107;
	selp.f32 	%f219, %f104, %f107, %p56;
	selp.b32 	%r249, %r163, %r162, %p56;
	add.s32 	%r247, %r247, 1024;
$L__BB0_11:
	setp.eq.s32 	%p57, %r18, 0;
	@%p57 bra 	$L__BB0_14;
	add.s32 	%r242, %r247, %r4;
	neg.s32 	%r241, %r18;
$L__BB0_13:
	.pragma "nounroll";
	mul.wide.s32 	%rd15, %r242, 2;
	add.s64 	%rd16, %rd1, %rd15;
	ld.global.nc.u16 	%rs29, [%rd16];
	// begin inline asm
	{  cvt.f32.f16 %f108, %rs29;}

	// end inline asm
	setp.gt.f32 	%p58, %f108, %f219;
	selp.f32 	%f219, %f108, %f219, %p58;
	selp.b32 	%r249, %r247, %r249, %p58;
	add.s32 	%r247, %r247, 256;
	add.s32 	%r242, %r242, 256;
	add.s32 	%r241, %r241, 1;
	setp.eq.s32 	%p59, %r241, 0;
	@%p59 bra 	$L__BB0_14;
	bra.uni 	$L__BB0_13;
$L__BB0_14:
	mov.b32 	%r164, %f219;
	shfl.sync.down.b32	%r165|%p61, %r164, 16, 31, -1;
	mov.b32 	%f14, %r165;
	shfl.sync.down.b32	%r44|%p62, %r249, 16, 31, -1;
	setp.lt.f32 	%p63, %f219, %f14;
	mov.pred 	%p149, -1;
	@%p63 bra 	$L__BB0_16;
	setp.eq.f32 	%p64, %f219, %f14;
	setp.lt.s32 	%p65, %r44, %r249;
	and.pred  	%p149, %p64, %p65;
$L__BB0_16:
	selp.f32 	%f15, %f14, %f219, %p149;
	selp.b32 	%r45, %r44, %r249, %p149;
	mov.b32 	%r166, %f15;
	shfl.sync.down.b32	%r167|%p67, %r166, 8, 31, -1;
	mov.b32 	%f16, %r167;
	shfl.sync.down.b32	%r46|%p68, %r45, 8, 31, -1;
	setp.lt.f32 	%p69, %f15, %f16;
	mov.pred 	%p150, -1;
	@%p69 bra 	$L__BB0_18;
	setp.eq.f32 	%p70, %f15, %f16;
	setp.lt.s32 	%p71, %r46, %r45;
	and.pred  	%p150, %p70, %p71;
$L__BB0_18:
	selp.f32 	%f17, %f16, %f15, %p150;
	selp.b32 	%r47, %r46, %r45, %p150;
	mov.b32 	%r168, %f17;
	shfl.sync.down.b32	%r169|%p73, %r168, 4, 31, -1;
	mov.b32 	%f18, %r169;
	shfl.sync.down.b32	%r48|%p74, %r47, 4, 31, -1;
	setp.lt.f32 	%p75, %f17, %f18;
	mov.pred 	%p151, -1;
	@%p75 bra 	$L__BB0_20;
	setp.eq.f32 	%p76, %f17, %f18;
	setp.lt.s32 	%p77, %r48, %r47;
	and.pred  	%p151, %p76, %p77;
$L__BB0_20:
	selp.f32 	%f19, %f18, %f17, %p151;
	selp.b32 	%r49, %r48, %r47, %p151;
	mov.b32 	%r170, %f19;
	shfl.sync.down.b32	%r171|%p79, %r170, 2, 31, -1;
	mov.b32 	%f20, %r171;
	shfl.sync.down.b32	%r50|%p80, %r49, 2, 31, -1;
	setp.lt.f32 	%p81, %f19, %f20;
	mov.pred 	%p152, -1;
	@%p81 bra 	$L__BB0_22;
	setp.eq.f32 	%p82, %f19, %f20;
	setp.lt.s32 	%p83, %r50, %r49;
	and.pred  	%p152, %p82, %p83;
$L__BB0_22:
	selp.f32 	%f21, %f20, %f19, %p152;
	selp.b32 	%r51, %r50, %r49, %p152;
	mov.b32 	%r172, %f21;
	shfl.sync.down.b32	%r173|%p85, %r172, 1, 31, -1;
	mov.b32 	%f22, %r173;
	shfl.sync.down.b32	%r52|%p86, %r51, 1, 31, -1;
	setp.lt.f32 	%p87, %f21, %f22;
	mov.pred 	%p153, -1;
	@%p87 bra 	$L__BB0_24;
	setp.eq.f32 	%p88, %f21, %f22;
	setp.lt.s32 	%p89, %r52, %r51;
	and.pred  	%p153, %p88, %p89;
$L__BB0_24:
	selp.f32 	%f23, %f22, %f21, %p153;
	selp.b32 	%r53, %r52, %r51, %p153;
	setp.ne.s32 	%p90, %r3, 0;
	shr.u32 	%r174, %r2, 3;
	and.b32  	%r175, %r174, 124;
	mov.u32 	%r176, shared_mem_bytes;
	add.s32 	%r54, %r176, %r175;
	@%p90 bra 	$L__BB0_26;
	st.shared.f32 	[%r54], %f23;
	st.shared.u32 	[%r54+32], %r53;
$L__BB0_26:
	bar.sync 	0;
	setp.gt.u32 	%p91, %r2, 7;
	shl.b32 	%r178, %r2, 2;
	add.s32 	%r55, %r176, %r178;
	mov.b32 	%r250, 2147483647;
	mov.f32 	%f220, 0fFF800000;
	@%p91 bra 	$L__BB0_28;
	ld.shared.f32 	%f220, [%r55];
	ld.shared.u32 	%r250, [%r55+32];
$L__BB0_28:
	setp.gt.u32 	%p92, %r2, 31;
	@%p92 bra 	$L__BB0_41;
	mov.b32 	%r180, %f220;
	shfl.sync.down.b32	%r181|%p94, %r180, 16, 31, -1;
	mov.b32 	%f26, %r181;
	shfl.sync.down.b32	%r58|%p95, %r250, 16, 31, -1;
	setp.lt.f32 	%p96, %f220, %f26;
	mov.pred 	%p154, -1;
	@%p96 bra 	$L__BB0_31;
	setp.eq.f32 	%p97, %f220, %f26;
	setp.lt.s32 	%p98, %r58, %r250;
	and.pred  	%p154, %p97, %p98;
$L__BB0_31:
	selp.f32 	%f27, %f26, %f220, %p154;
	selp.b32 	%r59, %r58, %r250, %p154;
	mov.b32 	%r182, %f27;
	shfl.sync.down.b32	%r183|%p100, %r182, 8, 31, -1;
	mov.b32 	%f28, %r183;
	shfl.sync.down.b32	%r60|%p101, %r59, 8, 31, -1;
	setp.lt.f32 	%p102, %f27, %f28;
	mov.pred 	%p155, -1;
	@%p102 bra 	$L__BB0_33;
	setp.eq.f32 	%p103, %f27, %f28;
	setp.lt.s32 	%p104, %r60, %r59;
	and.pred  	%p155, %p103, %p104;
$L__BB0_33:
	selp.f32 	%f29, %f28, %f27, %p155;
	selp.b32 	%r61, %r60, %r59, %p155;
	mov.b32 	%r184, %f29;
	shfl.sync.down.b32	%r185|%p106, %r184, 4, 31, -1;
	mov.b32 	%f30, %r185;
	shfl.sync.down.b32	%r62|%p107, %r61, 4, 31, -1;
	setp.lt.f32 	%p108, %f29, %f30;
	mov.pred 	%p156, -1;
	@%p108 bra 	$L__BB0_35;
	setp.eq.f32 	%p109, %f29, %f30;
	setp.lt.s32 	%p110, %r62, %r61;
	and.pred  	%p156, %p109, %p110;
$L__BB0_35:
	selp.f32 	%f31, %f30, %f29, %p156;
	selp.b32 	%r63, %r62, %r61, %p156;
	mov.b32 	%r186, %f31;
	shfl.sync.down.b32	%r187|%p112, %r186, 2, 31, -1;
	mov.b32 	%f32, %r187;
	shfl.sync.down.b32	%r64|%p113, %r63, 2, 31, -1;
	setp.lt.f32 	%p114, %f31, %f32;
	mov.pred 	%p157, -1;
	@%p114 bra 	$L__BB0_37;
	setp.eq.f32 	%p115, %f31, %f32;
	setp.lt.s32 	%p116, %r64, %r63;
	and.pred  	%p157, %p115, %p116;
$L__BB0_37:
	selp.f32 	%f33, %f32, %f31, %p157;
	selp.b32 	%r65, %r64, %r63, %p157;
	mov.b32 	%r188, %f33;
	shfl.sync.down.b32	%r189|%p118, %r188, 1, 31, -1;
	mov.b32 	%f34, %r189;
	shfl.sync.down.b32	%r66|%p119, %r65, 1, 31, -1;
	setp.lt.f32 	%p120, %f33, %f34;
	mov.pred 	%p158, -1;
	@%p120 bra 	$L__BB0_39;
	setp.eq.f32 	%p121, %f33, %f34;
	setp.lt.s32 	%p122, %r66, %r65;
	and.pred  	%p158, %p121, %p122;
$L__BB0_39:
	setp.ne.s32 	%p123, %r3, 0;
	selp.f32 	%f35, %f34, %f33, %p158;
	selp.b32 	%r67, %r66, %r65, %p158;
	@%p123 bra 	$L__BB0_41;
	st.shared.f32 	[shared_mem_bytes], %f35;
	st.shared.u32 	[shared_mem_bytes+32], %r67;
$L__BB0_41:
	setp.ge.s32 	%p124, %r2, %r100;
	bar.sync 	0;
	ld.shared.f32 	%f36, [shared_mem_bytes];
	mov.f32 	%f225, 0f00000000;
	ld.shared.u32 	%r68, [shared_mem_bytes+32];
	@%p124 bra 	$L__BB0_48;
	mul.lo.s32 	%r69, %r100, %r1;
	not.b32 	%r190, %r2;
	add.s32 	%r70, %r100, %r190;
	and.b32  	%r191, %r70, 768;
	setp.eq.s32 	%p125, %r191, 768;
	mov.f32 	%f225, 0f00000000;
	mov.u32 	%r254, %r2;
	@%p125 bra 	$L__BB0_45;
	add.s32 	%r252, %r2, %r69;
	shr.u32 	%r192, %r70, 8;
	add.s32 	%r193, %r192, 1;
	and.b32  	%r194, %r193, 3;
	neg.s32 	%r251, %r194;
	mov.f32 	%f225, 0f00000000;
	mov.u32 	%r254, %r2;
$L__BB0_44:
	.pragma "nounroll";
	mul.wide.s32 	%rd17, %r252, 2;
	add.s64 	%rd18, %rd2, %rd17;
	add.s64 	%rd19, %rd1, %rd17;
	ld.global.nc.u16 	%rs30, [%rd19];
	// begin inline asm
	{  cvt.f32.f16 %f114, %rs30;}

	// end inline asm
	sub.f32 	%f116, %f114, %f36;
	fma.rn.f32 	%f117, %f116, 0f3BBB989D, 0f3F000000;
	cvt.sat.f32.f32 	%f118, %f117;
	mov.f32 	%f119, 0f4B400001;
	mov.f32 	%f120, 0f437C0000;
	fma.rm.f32 	%f121, %f118, %f120, %f119;
	add.f32 	%f122, %f121, 0fCB40007F;
	neg.f32 	%f123, %f122;
	fma.rn.f32 	%f124, %f116, 0f3FB8AA3B, %f123;
	fma.rn.f32 	%f125, %f116, 0f32A57060, %f124;
	mov.b32 	%r195, %f121;
	shl.b32 	%r196, %r195, 23;
	mov.b32 	%f126, %r196;
	ex2.approx.ftz.f32 	%f127, %f125;
	mul.f32 	%f115, %f127, %f126;
	add.f32 	%f225, %f225, %f115;
	// begin inline asm
	{  cvt.rn.f16.f32 %rs31, %f115;}

	// end inline asm
	st.global.u16 	[%rd18], %rs31;
	add.s32 	%r254, %r254, 256;
	add.s32 	%r252, %r252, 256;
	add.s32 	%r251, %r251, 1;
	setp.ne.s32 	%p126, %r251, 0;
	@%p126 bra 	$L__BB0_44;
$L__BB0_45:
	setp.lt.u32 	%p127, %r70, 768;
	@%p127 bra 	$L__BB0_48;
	add.s64 	%rd3, %rd1, 1024;
	add.s32 	%r255, %r254, %r69;
	add.s64 	%rd4, %rd2, 1024;
$L__BB0_47:
	mul.wide.s32 	%rd20, %r255, 2;
	add.s64 	%rd21, %rd3, %rd20;
	add.s64 	%rd22, %rd4, %rd20;
	ld.global.nc.u16 	%rs32, [%rd21+-1024];
	// begin inline asm
	{  cvt.f32.f16 %f128, %rs32;}

	// end inline asm
	sub.f32 	%f136, %f128, %f36;
	fma.rn.f32 	%f137, %f136, 0f3BBB989D, 0f3F000000;
	cvt.sat.f32.f32 	%f138, %f137;
	mov.f32 	%f139, 0f4B400001;
	mov.f32 	%f140, 0f437C0000;
	fma.rm.f32 	%f141, %f138, %f140, %f139;
	add.f32 	%f142, %f141, 0fCB40007F;
	neg.f32 	%f143, %f142;
	fma.rn.f32 	%f144, %f136, 0f3FB8AA3B, %f143;
	fma.rn.f32 	%f145, %f136, 0f32A57060, %f144;
	mov.b32 	%r197, %f141;
	shl.b32 	%r198, %r197, 23;
	mov.b32 	%f146, %r198;
	ex2.approx.ftz.f32 	%f147, %f145;
	mul.f32 	%f129, %f147, %f146;
	add.f32 	%f148, %f225, %f129;
	// begin inline asm
	{  cvt.rn.f16.f32 %rs33, %f129;}

	// end inline asm
	st.global.u16 	[%rd22+-1024], %rs33;
	ld.global.nc.u16 	%rs34, [%rd21+-512];
	// begin inline asm
	{  cvt.f32.f16 %f130, %rs34;}

	// end inline asm
	sub.f32 	%f149, %f130, %f36;
	fma.rn.f32 	%f150, %f149, 0f3BBB989D, 0f3F000000;
	cvt.sat.f32.f32 	%f151, %f150;
	fma.rm.f32 	%f152, %f151, %f140, %f139;
	add.f32 	%f153, %f152, 0fCB40007F;
	neg.f32 	%f154, %f153;
	fma.rn.f32 	%f155, %f149, 0f3FB8AA3B, %f154;
	fma.rn.f32 	%f156, %f149, 0f32A57060, %f155;
	mov.b32 	%r199, %f152;
	shl.b32 	%r200, %r199, 23;
	mov.b32 	%f157, %r200;
	ex2.approx.ftz.f32 	%f158, %f156;
	mul.f32 	%f131, %f158, %f157;
	add.f32 	%f159, %f148, %f131;
	// begin inline asm
	{  cvt.rn.f16.f32 %rs35, %f131;}

	// end inline asm
	st.global.u16 	[%rd22+-512], %rs35;
	ld.global.nc.u16 	%rs36, [%rd21];
	// begin inline asm
	{  cvt.f32.f16 %f132, %rs36;}

	// end inline asm
	sub.f32 	%f160, %f132, %f36;
	fma.rn.f32 	%f161, %f160, 0f3BBB989D, 0f3F000000;
	cvt.sat.f32.f32 	%f162, %f161;
	fma.rm.f32 	%f163, %f162, %f140, %f139;
	add.f32 	%f164, %f163, 0fCB40007F;
	neg.f32 	%f165, %f164;
	fma.rn.f32 	%f166, %f160, 0f3FB8AA3B, %f165;
	fma.rn.f32 	%f167, %f160, 0f32A57060, %f166;
	mov.b32 	%r201, %f163;
	shl.b32 	%r202, %r201, 23;
	mov.b32 	%f168, %r202;
	ex2.approx.ftz.f32 	%f169, %f167;
	mul.f32 	%f133, %f169, %f168;
	add.f32 	%f170, %f159, %f133;
	// begin inline asm
	{  cvt.rn.f16.f32 %rs37, %f133;}

	// end inline asm
	st.global.u16 	[%rd22], %rs37;
	ld.global.nc.u16 	%rs38, [%rd21+512];
	// begin inline asm
	{  cvt.f32.f16 %f134, %rs38;}

	// end inline asm
	sub.f32 	%f171, %f134, %f36;
	fma.rn.f32 	%f172, %f171, 0f3BBB989D, 0f3F000000;
	cvt.sat.f32.f32 	%f173, %f172;
	fma.rm.f32 	%f174, %f173, %f140, %f139;
	add.f32 	%f175, %f174, 0fCB40007F;
	neg.f32 	%f176, %f175;
	fma.rn.f32 	%f177, %f171, 0f3FB8AA3B, %f176;
	fma.rn.f32 	%f178, %f171, 0f32A57060, %f177;
	mov.b32 	%r203, %f174;
	shl.b32 	%r204, %r203, 23;
	mov.b32 	%f179, %r204;
	ex2.approx.ftz.f32 	%f180, %f178;
	mul.f32 	%f135, %f180, %f179;
	add.f32 	%f225, %f170, %f135;
	// begin inline asm
	{  cvt.rn.f16.f32 %rs39, %f135;}

	// end inline asm
	st.global.u16 	[%rd22+512], %rs39;
	add.s32 	%r254, %r254, 1024;
	add.s32 	%r255, %r255, 1024;
	setp.lt.s32 	%p128, %r254, %r100;
	@%p128 bra 	$L__BB0_47;
$L__BB0_48:
	setp.ne.s32 	%p129, %r3, 0;
	mov.b32 	%r205, %f225;
	shfl.sync.down.b32	%r206|%p130, %r205, 16, 31, -1;
	mov.b32 	%f181, %r206;
	add.f32 	%f182, %f225, %f181;
	mov.b32 	%r207, %f182;
	shfl.sync.down.b32	%r208|%p131, %r207, 8, 31, -1;
	mov.b32 	%f183, %r208;
	add.f32 	%f184, %f182, %f183;
	mov.b32 	%r209, %f184;
	shfl.sync.down.b32	%r210|%p132, %r209, 4, 31, -1;
	mov.b32 	%f185, %r210;
	add.f32 	%f186, %f184, %f185;
	mov.b32 	%r211, %f186;
	shfl.sync.down.b32	%r212|%p133, %r211, 2, 31, -1;
	mov.b32 	%f187, %r212;
	add.f32 	%f188, %f186, %f187;
	mov.b32 	%r213, %f188;
	shfl.sync.down.b32	%r214|%p134, %r213, 1, 31, -1;
	mov.b32 	%f189, %r214;
	add.f32 	%f44, %f188, %f189;
	@%p129 bra 	$L__BB0_50;
	st.shared.f32 	[%r54+64], %f44;
$L__BB0_50:
	setp.gt.u32 	%p135, %r2, 7;
	bar.sync 	0;
	mov.f32 	%f226, 0f00000000;
	@%p135 bra 	$L__BB0_52;
	ld.shared.f32 	%f226, [%r55+64];
$L__BB0_52:
	setp.gt.u32 	%p136, %r2, 31;
	@%p136 bra 	$L__BB0_55;
	setp.ne.s32 	%p137, %r3, 0;
	mov.b32 	%r215, %f226;
	shfl.sync.down.b32	%r216|%p138, %r215, 16, 31, -1;
	mov.b32 	%f191, %r216;
	add.f32 	%f192, %f226, %f191;
	mov.b32 	%r217, %f192;
	shfl.sync.down.b32	%r218|%p139, %r217, 8, 31, -1;
	mov.b32 	%f193, %r218;
	add.f32 	%f194, %f192, %f193;
	mov.b32 	%r219, %f194;
	shfl.sync.down.b32	%r220|%p140, %r219, 4, 31, -1;
	mov.b32 	%f195, %r220;
	add.f32 	%f196, %f194, %f195;
	mov.b32 	%r221, %f196;
	shfl.sync.down.b32	%r222|%p141, %r221, 2, 31, -1;
	mov.b32 	%f197, %r222;
	add.f32 	%f198, %f196, %f197;
	mov.b32 	%r223, %f198;
	shfl.sync.down.b32	%r224|%p142, %r223, 1, 31, -1;
	mov.b32 	%f199, %r224;
	add.f32 	%f47, %f198, %f199;
	@%p137 bra 	$L__BB0_55;
	st.shared.f32 	[shared_mem_bytes+64], %f47;
$L__BB0_55:
	setp.ge.s32 	%p143, %r2, %r100;
	bar.sync 	0;
	ld.shared.f32 	%f200, [shared_mem_bytes+64];
	rcp.rn.f32 	%f48, %f200;
	@%p143 bra 	$L__BB0_62;
	mul.lo.s32 	%r85, %r100, %r1;
	not.b32 	%r225, %r2;
	add.s32 	%r86, %r100, %r225;
	and.b32  	%r226, %r86, 768;
	setp.eq.s32 	%p144, %r226, 768;
	mov.u32 	%r261, %r2;
	@%p144 bra 	$L__BB0_59;
	shr.u32 	%r227, %r86, 8;
	add.s32 	%r228, %r227, 1;
	and.b32  	%r229, %r228, 3;
	add.s32 	%r258, %r2, %r85;
	neg.s32 	%r257, %r229;
	shl.b32 	%r230, %r228, 8;
	and.b32  	%r231, %r230, 768;
	add.s32 	%r261, %r2, %r231;
$L__BB0_58:
	.pragma "nounroll";
	mul.wide.s32 	%rd23, %r258, 2;
	add.s64 	%rd24, %rd2, %rd23;
	ld.global.u16 	%rs40, [%rd24];
	// begin inline asm
	{  cvt.f32.f16 %f201, %rs40;}

	// end inline asm
	mul.f32 	%f202, %f48, %f201;
	// begin inline asm
	{  cvt.rn.f16.f32 %rs41, %f202;}

	// end inline asm
	st.global.u16 	[%rd24], %rs41;
	add.s32 	%r258, %r258, 256;
	add.s32 	%r257, %r257, 1;
	setp.ne.s32 	%p145, %r257, 0;
	@%p145 bra 	$L__BB0_58;
$L__BB0_59:
	setp.lt.u32 	%p146, %r86, 768;
	@%p146 bra 	$L__BB0_62;
	add.s64 	%rd5, %rd2, 1024;
	add.s32 	%r260, %r261, %r85;
$L__BB0_61:
	mul.wide.s32 	%rd25, %r260, 2;
	add.s64 	%rd26, %rd5, %rd25;
	ld.global.u16 	%rs42, [%rd26+-1024];
	// begin inline asm
	{  cvt.f32.f16 %f203, %rs42;}

	// end inline asm
	mul.f32 	%f204, %f48, %f203;
	// begin inline asm
	{  cvt.rn.f16.f32 %rs43, %f204;}

	// end inline asm
	st.global.u16 	[%rd26+-1024], %rs43;
	ld.global.u16 	%rs44, [%rd26+-512];
	// begin inline asm
	{  cvt.f32.f16 %f205, %rs44;}

	// end inline asm
	mul.f32 	%f206, %f48, %f205;
	// begin inline asm
	{  cvt.rn.f16.f32 %rs45, %f206;}

	// end inline asm
	st.global.u16 	[%rd26+-512], %rs45;
	ld.global.u16 	%rs46, [%rd26];
	// begin inline asm
	{  cvt.f32.f16 %f207, %rs46;}

	// end inline asm
	mul.f32 	%f208, %f48, %f207;
	// begin inline asm
	{  cvt.rn.f16.f32 %rs47, %f208;}

	// end inline asm
	st.global.u16 	[%rd26], %rs47;
	ld.global.u16 	%rs48, [%rd26+512];
	// begin inline asm
	{  cvt.f32.f16 %f209, %rs48;}

	// end inline asm
	mul.f32 	%f210, %f48, %f209;
	// begin inline asm
	{  cvt.rn.f16.f32 %rs49, %f210;}

	// end inline asm
	st.global.u16 	[%rd26+512], %rs49;
	add.s32 	%r261, %r261, 1024;
	add.s32 	%r260, %r260, 1024;
	setp.lt.s32 	%p147, %r261, %r100;
	@%p147 bra 	$L__BB0_61;
$L__BB0_62:
	setp.ne.s32 	%p148, %r2, 0;
	@%p148 bra 	$L__BB0_64;
	cvta.to.global.u64 	%rd27, %rd6;
	mul.wide.u32 	%rd28, %r1, 4;
	add.s64 	%rd29, %rd27, %rd28;
	st.global.u32 	[%rd29], %r68;
$L__BB0_64:
	ret;

}
	// .globl	_Z18find_argmax_kernelPK6__halfPiii
.visible .entry _Z18find_argmax_kernelPK6__halfPiii(
	.param .u64 .ptr .align 1 _Z18find_argmax_kernelPK6__halfPiii_param_0,
	.param .u64 .ptr .align 1 _Z18find_argmax_kernelPK6__halfPiii_param_1,
	.param .u32 _Z18find_argmax_kernelPK6__halfPiii_param_2,
	.param .u32 _Z18find_argmax_kernelPK6__halfPiii_param_3
)
{
	.reg .pred 	%p<40>;
	.reg .b16 	%rs<30>;
	.reg .b32 	%r<117>;
	.reg .b32 	%f<71>;
	.reg .b64 	%rd<16>;

	ld.param.u64 	%rd4, [_Z18find_argmax_kernelPK6__halfPiii_param_0];
	ld.param.u64 	%rd3, [_Z18find_argmax_kernelPK6__halfPiii_param_1];
	ld.param.u32 	%r37, [_Z18find_argmax_kernelPK6__halfPiii_param_2];
	ld.param.u32 	%r38, [_Z18find_argmax_kernelPK6__halfPiii_param_3];
	cvta.to.global.u64 	%rd1, %rd4;
	mov.u32 	%r39, %ctaid.x;
	mov.u32 	%r40, %ntid.x;
	mov.u32 	%r41, %tid.x;
	mad.lo.s32 	%r1, %r39, %r40, %r41;
	setp.ge.s32 	%p1, %r1, %r38;
	@%p1 bra 	$L__BB1_15;
	setp.lt.s32 	%p2, %r37, 1;
	mov.b32 	%r116, 0;
	@%p2 bra 	$L__BB1_14;
	mul.lo.s32 	%r2, %r37, %r1;
	and.b32  	%r3, %r37, 15;
	setp.lt.u32 	%p3, %r37, 16;
	mov.f32 	%f67, 0fFF800000;
	mov.b32 	%r107, 0;
	mov.u32 	%r116, %r107;
	@%p3 bra 	$L__BB1_5;
	and.b32  	%r107, %r37, 2147483632;
	add.s64 	%rd2, %rd1, 16;
	mov.f32 	%f67, 0fFF800000;
	mov.b32 	%r101, 0;
	mov.u32 	%r100, %r2;
	mov.u32 	%r116, %r101;
$L__BB1_4:
	.pragma "nounroll";
	mul.wide.s32 	%rd5, %r100, 2;
	add.s64 	%rd6, %rd2, %rd5;
	ld.global.u16 	%rs1, [%rd6+-16];
	// begin inline asm
	{  cvt.f32.f16 %f12, %rs1;}

	// end inline asm
	setp.gt.f32 	%p4, %f12, %f67;
	selp.f32 	%f28, %f12, %f67, %p4;
	selp.b32 	%r46, %r101, %r116, %p4;
	ld.global.u16 	%rs2, [%rd6+-14];
	// begin inline asm
	{  cvt.f32.f16 %f13, %rs2;}

	// end inline asm
	setp.gt.f32 	%p5, %f13, %f28;
	selp.f32 	%f29, %f13, %f28, %p5;
	add.s32 	%r47, %r101, 1;
	selp.b32 	%r48, %r47, %r46, %p5;
	ld.global.u16 	%rs3, [%rd6+-12];
	// begin inline asm
	{  cvt.f32.f16 %f14, %rs3;}

	// end inline asm
	setp.gt.f32 	%p6, %f14, %f29;
	selp.f32 	%f30, %f14, %f29, %p6;
	add.s32 	%r49, %r101, 2;
	selp.b32 	%r50, %r49, %r48, %p6;
	ld.global.u16 	%rs4, [%rd6+-10];
	// begin inline asm
	{  cvt.f32.f16 %f15, %rs4;}

	// end inline asm
	setp.gt.f32 	%p7, %f15, %f30;
	selp.f32 	%f31, %f15, %f30, %p7;
	add.s32 	%r51, %r101, 3;
	selp.b32 	%r52, %r51, %r50, %p7;
	ld.global.u16 	%rs5, [%rd6+-8];
	// begin inline asm
	{  cvt.f32.f16 %f16, %rs5;}

	// end inline asm
	setp.gt.f32 	%p8, %f16, %f31;
	selp.f32 	%f32, %f16, %f31, %p8;
	add.s32 	%r53, %r101, 4;
	selp.b32 	%r54, %r53, %r52, %p8;
	ld.global.u16 	%rs6, [%rd6+-6];
	// begin inline asm
	{  cvt.f32.f16 %f17, %rs6;}

	// end inline asm
	setp.gt.f32 	%p9, %f17, %f32;
	selp.f32 	%f33, %f17, %f32, %p9;
	add.s32 	%r55, %r101, 5;
	selp.b32 	%r56, %r55, %r54, %p9;
	ld.global.u16 	%rs7, [%rd6+-4];
	// begin inline asm
	{  cvt.f32.f16 %f18, %rs7;}

	// end inline asm
	setp.gt.f32 	%p10, %f18, %f33;
	selp.f32 	%f34, %f18, %f33, %p10;
	add.s32 	%r57, %r101, 6;
	selp.b32 	%r58, %r57, %r56, %p10;
	ld.global.u16 	%rs8, [%rd6+-2];
	// begin inline asm
	{  cvt.f32.f16 %f19, %rs8;}

	// end inline asm
	setp.gt.f32 	%p11, %f19, %f34;
	selp.f32 	%f35, %f19, %f34, %p11;
	add.s32 	%r59, %r101, 7;
	selp.b32 	%r60, %r59, %r58, %p11;
	ld.global.u16 	%rs9, [%rd6];
	// begin inline asm
	{  cvt.f32.f16 %f20, %rs9;}

	// end inline asm
	setp.gt.f32 	%p12, %f20, %f35;
	selp.f32 	%f36, %f20, %f35, %p12;
	add.s32 	%r61, %r101, 8;
	selp.b32 	%r62, %r61, %r60, %p12;
	ld.global.u16 	%rs10, [%rd6+2];
	// begin inline asm
	{  cvt.f32.f16 %f21, %rs10;}

	// end inline asm
	setp.gt.f32 	%p13, %f21, %f36;
	selp.f32 	%f37, %f21, %f36, %p13;
	add.s32 	%r63, %r101, 9;
	selp.b32 	%r64, %r63, %r62, %p13;
	ld.global.u16 	%rs11, [%rd6+4];
	// begin inline asm
	{  cvt.f32.f16 %f22, %rs11;}

	// end inline asm
	setp.gt.f32 	%p14, %f22, %f37;
	selp.f32 	%f38, %f22, %f37, %p14;
	add.s32 	%r65, %r101, 10;
	selp.b32 	%r66, %r65, %r64, %p14;
	ld.global.u16 	%rs12, [%rd6+6];
	// begin inline asm
	{  cvt.f32.f16 %f23, %rs12;}

	// end inline asm
	setp.gt.f32 	%p15, %f23, %f38;
	selp.f32 	%f39, %f23, %f38, %p15;
	add.s32 	%r67, %r101, 11;
	selp.b32 	%r68, %r67, %r66, %p15;
	ld.global.u16 	%rs13, [%rd6+8];
	// begin inline asm
	{  cvt.f32.f16 %f24, %rs13;}

	// end inline asm
	setp.gt.f32 	%p16, %f24, %f39;
	selp.f32 	%f40, %f24, %f39, %p16;
	add.s32 	%r69, %r101, 12;
	selp.b32 	%r70, %r69, %r68, %p16;
	ld.global.u16 	%rs14, [%rd6+10];
	// begin inline asm
	{  cvt.f32.f16 %f25, %rs14;}

	// end inline asm
	setp.gt.f32 	%p17, %f25, %f40;
	selp.f32 	%f41, %f25, %f40, %p17;
	add.s32 	%r71, %r101, 13;
	selp.b32 	%r72, %r71, %r70, %p17;
	ld.global.u16 	%rs15, [%rd6+12];
	// begin inline asm
	{  cvt.f32.f16 %f26, %rs15;}

	// end inline asm
	setp.gt.f32 	%p18, %f26, %f41;
	selp.f32 	%f42, %f26, %f41, %p18;
	add.s32 	%r73, %r101, 14;
	selp.b32 	%r74, %r73, %r72, %p18;
	ld.global.u16 	%rs16, [%rd6+14];
	// begin inline asm
	{  cvt.f32.f16 %f27, %rs16;}

	// end inline asm
	setp.gt.f32 	%p19, %f27, %f42;
	selp.f32 	%f67, %f27, %f42, %p19;
	add.s32 	%r75, %r101, 15;
	selp.b32 	%r116, %r75, %r74, %p19;
	add.s32 	%r100, %r100, 16;
	add.s32 	%r101, %r101, 16;
	setp.ne.s32 	%p20, %r101, %r107;
	@%p20 bra 	$L__BB1_4;
$L__BB1_5:
	setp.eq.s32 	%p21, %r3, 0;
	@%p21 bra 	$L__BB1_14;
	and.b32  	%r14, %r37, 7;
	setp.lt.u32 	%p22, %r3, 8;
	@%p22 bra 	$L__BB1_8;
	add.s32 	%r77, %r107, %r2;
	mul.wide.s32 	%rd7, %r77, 2;
	add.s64 	%rd8, %rd1, %rd7;
	ld.global.u16 	%rs17, [%rd8];
	// begin inline asm
	{  cvt.f32.f16 %f43, %rs17;}

	// end inline asm
	setp.gt.f32 	%p23, %f43, %f67;
	selp.f32 	%f51, %f43, %f67, %p23;
	selp.b32 	%r78, %r107, %r116, %p23;
	add.s32 	%r79, %r107, 1;
	ld.global.u16 	%rs18, [%rd8+2];
	// begin inline asm
	{  cvt.f32.f16 %f44, %rs18;}

	// end inline asm
	setp.gt.f32 	%p24, %f44, %f51;
	selp.f32 	%f52, %f44, %f51, %p24;
	selp.b32 	%r80, %r79, %r78, %p24;
	add.s32 	%r81, %r107, 2;
	ld.global.u16 	%rs19, [%rd8+4];
	// begin inline asm
	{  cvt.f32.f16 %f45, %rs19;}

	// end inline asm
	setp.gt.f32 	%p25, %f45, %f52;
	selp.f32 	%f53, %f45, %f52, %p25;
	selp.b32 	%r82, %r81, %r80, %p25;
	add.s32 	%r83, %r107, 3;
	ld.global.u16 	%rs20, [%rd8+6];
	// begin inline asm
	{  cvt.f32.f16 %f46, %rs20;}

	// end inline asm
	setp.gt.f32 	%p26, %f46, %f53;
	selp.f32 	%f54, %f46, %f53, %p26;
	selp.b32 	%r84, %r83, %r82, %p26;
	add.s32 	%r85, %r107, 4;
	ld.global.u16 	%rs21, [%rd8+8];
	// begin inline asm
	{  cvt.f32.f16 %f47, %rs21;}

	// end inline asm
	setp.gt.f32 	%p27, %f47, %f54;
	selp.f32 	%f55, %f47, %f54, %p27;
	selp.b32 	%r86, %r85, %r84, %p27;
	add.s32 	%r87, %r107, 5;
	ld.global.u16 	%rs22, [%rd8+10];
	// begin inline asm
	{  cvt.f32.f16 %f48, %rs22;}

	// end inline asm
	setp.gt.f32 	%p28, %f48, %f55;
	selp.f32 	%f56, %f48, %f55, %p28;
	selp.b32 	%r88, %r87, %r86, %p28;
	add.s32 	%r89, %r107, 6;
	ld.global.u16 	%rs23, [%rd8+12];
	// begin inline asm
	{  cvt.f32.f16 %f49, %rs23;}

	// end inline asm
	setp.gt.f32 	%p29, %f49, %f56;
	selp.f32 	%f57, %f49, %f56, %p29;
	selp.b32 	%r90, %r89, %r88, %p29;
	add.s32 	%r91, %r107, 7;
	ld.global.u16 	%rs24, [%rd8+14];
	// begin inline asm
	{  cvt.f32.f16 %f50, %rs24;}

	// end inline asm
	setp.gt.f32 	%p30, %f50, %f57;
	selp.f32 	%f67, %f50, %f57, %p30;
	selp.b32 	%r116, %r91, %r90, %p30;
	add.s32 	%r107, %r107, 8;
$L__BB1_8:
	setp.eq.s32 	%p31, %r14, 0;
	@%p31 bra 	$L__BB1_14;
	and.b32  	%r20, %r37, 3;
	setp.lt.u32 	%p32, %r14, 4;
	@%p32 bra 	$L__BB1_11;
	add.s32 	%r93, %r107, %r2;
	mul.wide.s32 	%rd9, %r93, 2;
	add.s64 	%rd10, %rd1, %rd9;
	ld.global.u16 	%rs25, [%rd10];
	// begin inline asm
	{  cvt.f32.f16 %f58, %rs25;}

	// end inline asm
	setp.gt.f32 	%p33, %f58, %f67;
	selp.f32 	%f62, %f58, %f67, %p33;
	selp.b32 	%r94, %r107, %r116, %p33;
	add.s32 	%r95, %r107, 1;
	ld.global.u16 	%rs26, [%rd10+2];
	// begin inline asm
	{  cvt.f32.f16 %f59, %rs26;}

	// end inline asm
	setp.gt.f32 	%p34, %f59, %f62;
	selp.f32 	%f63, %f59, %f62, %p34;
	selp.b32 	%r96, %r95, %r94, %p34;
	add.s32 	%r97, %r107, 2;
	ld.global.u16 	%rs27, [%rd10+4];
	// begin inline asm
	{  cvt.f32.f16 %f60, %rs27;}

	// end inline asm
	setp.gt.f32 	%p35, %f60, %f63;
	selp.f32 	%f64, %f60, %f63, %p35;
	selp.b32 	%r98, %r97, %r96, %p35;
	add.s32 	%r99, %r107, 3;
	ld.global.u16 	%rs28, [%rd10+6];
	// begin inline asm
	{  cvt.f32.f16 %f61, %rs28;}

	// end inline asm
	setp.gt.f32 	%p36, %f61, %f64;
	selp.f32 	%f67, %f61, %f64, %p36;
	selp.b32 	%r116, %r99, %r98, %p36;
	add.s32 	%r107, %r107, 4;
$L__BB1_11:
	setp.eq.s32 	%p37, %r20, 0;
	@%p37 bra 	$L__BB1_14;
	add.s32 	%r113, %r107, %r2;
	neg.s32 	%r112, %r20;
$L__BB1_13:
	.pragma "nounroll";
	mul.wide.s32 	%rd11, %r113, 2;
	add.s64 	%rd12, %rd1, %rd11;
	ld.global.u16 	%rs29, [%rd12];
	// begin inline asm
	{  cvt.f32.f16 %f65, %rs29;}

	// end inline asm
	setp.gt.f32 	%p38, %f65, %f67;
	selp.f32 	%f67, %f65, %f67, %p38;
	selp.b32 	%r116, %r107, %r116, %p38;
	add.s32 	%r107, %r107, 1;
	add.s32 	%r113, %r113, 1;
	add.s32 	%r112, %r112, 1;
	setp.ne.s32 	%p39, %r112, 0;
	@%p39 bra 	$L__BB1_13;
$L__BB1_14:
	cvta.to.global.u64 	%rd13, %rd3;
	mul.wide.s32 	%rd14, %r1, 4;
	add.s64 	%rd15, %rd13, %rd14;
	st.global.u32 	[%rd15], %r116;
$L__BB1_15:
	ret;

}
	// .globl	_ZN3cub18CUB_300001_SM_10006detail11EmptyKernelIvEEvv
.visible .entry _ZN3cub18CUB_300001_SM_10006detail11EmptyKernelIvEEvv()
{


	ret;

}


// ===== COMPILED SASS (sm_100) =====

	.target	sm_100

	.elftype	@"ET_EXEC"


//--------------------- .note.nv.tkinfo           --------------------------
	.section	.note.nv.tkinfo,"",@"SHT_NOTE"
	.sectionflags	@"SHF_NOTE_NV_TKINFO"
	.tkinfo
        /*0018*/ 	.word	0x00000002
        /*0030*/ 	.string	""
        /*0030*/ 	.string	"ptxas"
        /*0030*/ 	.string	"Cuda compilation tools, release 13.0, V13.0.88"
        /*0030*/ 	.string	"Build cuda_13.0.r13.0/compiler.36424714_0"
        /*0030*/ 	.string	"-arch sm_100 -m 64 "



//--------------------- .note.nv.cuinfo           --------------------------
	.section	.note.nv.cuinfo,"",@"SHT_NOTE"
	.sectionflags	@"SHF_NOTE_NV_CUINFO"
        /*0018*/ 	.short	0x0002
        /*001a*/ 	.short	0x0064
        /*001c*/ 	.short	0x0082
	.zero		2


//--------------------- .nv.info                  --------------------------
	.section	.nv.info,"",@"SHT_CUDA_INFO"
	.align	4


	//----- nvinfo : EIATTR_REGCOUNT
	.align		4
        /*0000*/ 	.byte	0x04, 0x2f
        /*0002*/ 	.short	(.L_41 - .L_40)
	.align		4
.L_40:
        /*0004*/ 	.word	index@(_Z31softmax_argmax_kernel_optimizedILi256EEvPK6__halfPS0_Piii)
        /*0008*/ 	.word	0x0000001e


	//----- nvinfo : EIATTR_FRAME_SIZE
	.align		4
.L_41:
        /*000c*/ 	.byte	0x04, 0x11
        /*000e*/ 	.short	(.L_43 - .L_42)
	.align		4
.L_42:
        /*0010*/ 	.word	index@($__internal_0_$__cuda_sm20_rcp_rn_f32_slowpath)
        /*0014*/ 	.word	0x00000000


	//----- nvinfo : EIATTR_FRAME_SIZE
	.align		4
.L_43:
        /*0018*/ 	.byte	0x04, 0x11
        /*001a*/ 	.short	(.L_45 - .L_44)
	.align		4
.L_44:
        /*001c*/ 	.word	index@(_Z31softmax_argmax_kernel_optimizedILi256EEvPK6__halfPS0_Piii)
        /*0020*/ 	.word	0x00000000


	//----- nvinfo : EIATTR_REGCOUNT
	.align		4
.L_45:
        /*0024*/ 	.byte	0x04, 0x2f
        /*0026*/ 	.short	(.L_47 - .L_46)
	.align		4
.L_46:
        /*0028*/ 	.word	index@(_Z18find_argmax_kernelPK6__halfPiii)
        /*002c*/ 	.word	0x0000001d


	//----- nvinfo : EIATTR_FRAME_SIZE
	.align		4
.L_47:
        /*0030*/ 	.byte	0x04, 0x11
        /*0032*/ 	.short	(.L_49 - .L_48)
	.align		4
.L_48:
        /*0034*/ 	.word	index@(_Z18find_argmax_kernelPK6__halfPiii)
        /*0038*/ 	.word	0x00000000


	//----- nvinfo : EIATTR_REGCOUNT
	.align		4
.L_49:
        /*003c*/ 	.byte	0x04, 0x2f
        /*003e*/ 	.short	(.L_51 - .L_50)
	.align		4
.L_50:
        /*0040*/ 	.word	index@(_ZN3cub18CUB_300001_SM_10006detail11EmptyKernelIvEEvv)
        /*0044*/ 	.word	0x00000004


	//----- nvinfo : EIATTR_FRAME_SIZE
	.align		4
.L_51:
        /*0048*/ 	.byte	0x04, 0x11
        /*004a*/ 	.short	(.L_53 - .L_52)
	.align		4
.L_52:
        /*004c*/ 	.word	index@(_ZN3cub18CUB_300001_SM_10006detail11EmptyKernelIvEEvv)
        /*0050*/ 	.word	0x00000000


	//----- nvinfo : EIATTR_MIN_STACK_SIZE
	.align		4
.L_53:
        /*0054*/ 	.byte	0x04, 0x12
        /*0056*/ 	.short	(.L_55 - .L_54)
	.align		4
.L_54:
        /*0058*/ 	.word	index@(_ZN3cub18CUB_300001_SM_10006detail11EmptyKernelIvEEvv)
        /*005c*/ 	.word	0x00000000


	//----- nvinfo : EIATTR_MIN_STACK_SIZE
	.align		4
.L_55:
        /*0060*/ 	.byte	0x04, 0x12
        /*0062*/ 	.short	(.L_57 - .L_56)
	.align		4
.L_56:
        /*0064*/ 	.word	index@(_Z18find_argmax_kernelPK6__halfPiii)
        /*0068*/ 	.word	0x00000000


	//----- nvinfo : EIATTR_MIN_STACK_SIZE
	.align		4
.L_57:
        /*006c*/ 	.byte	0x04, 0x12
        /*006e*/ 	.short	(.L_59 - .L_58)
	.align		4
.L_58:
        /*0070*/ 	.word	index@(_Z31softmax_argmax_kernel_optimizedILi256EEvPK6__halfPS0_Piii)
        /*0074*/ 	.word	0x00000000
.L_59:


//--------------------- .nv.compat                --------------------------
	.section	.nv.compat,"",@"SHT_CUDA_COMPAT_INFO"
	.align	4
        /*0000*/ 	.byte	0x02, 0x09, 0x00, 0x00, 0x02, 0x02, 0x01, 0x00, 0x02, 0x05, 0x05, 0x00, 0x03, 0x07, 0x01, 0x01
        /*0010*/ 	.byte	0x02, 0x03, 0x00, 0x00, 0x02, 0x06, 0x01, 0x00, 0x04, 0x0b, 0x08, 0x00, 0x09, 0x00, 0x00, 0x00
        /*0020*/ 	.byte	0x00, 0x00, 0x00, 0x00


//--------------------- .nv.info._ZN3cub18CUB_300001_SM_10006detail11EmptyKernelIvEEvv --------------------------
	.section	.nv.info._ZN3cub18CUB_300001_SM_10006detail11EmptyKernelIvEEvv,"",@"SHT_CUDA_INFO"
	.sectionflags	@""
	.align	4


	//----- nvinfo : EIATTR_CUDA_API_VERSION
	.align		4
        /*0000*/ 	.byte	0x04, 0x37
        /*0002*/ 	.short	(.L_61 - .L_60)
.L_60:
        /*0004*/ 	.word	0x00000082


	//----- nvinfo : EIATTR_SPARSE_MMA_MASK
	.align		4
.L_61:
        /*0008*/ 	.byte	0x03, 0x50
        /*000a*/ 	.short	0x0000


	//----- nvinfo : EIATTR_MAXREG_COUNT
	.align		4
        /*000c*/ 	.byte	0x03, 0x1b
        /*000e*/ 	.short	0x00ff


	//----- nvinfo : EIATTR_MERCURY_ISA_VERSION
	.align		4
        /*0010*/ 	.byte	0x03, 0x5f
        /*0012*/ 	.short	0x0101


	//----- nvinfo : EIATTR_VRC_CTA_INIT_COUNT
	.align		4
        /*0014*/ 	.byte	0x02, 0x4a
	.zero		1
	.zero		1


	//----- nvinfo : EIATTR_EXIT_INSTR_OFFSETS
	.align		4
        /*0018*/ 	.byte	0x04, 0x1c
        /*001a*/ 	.short	(.L_63 - .L_62)


	//   ....[0]....
.L_62:
        /*001c*/ 	.word	0x00000010


	//----- nvinfo : EIATTR_SW_WAR
	.align		4
.L_63:
        /*0020*/ 	.byte	0x04, 0x36
        /*0022*/ 	.short	(.L_65 - .L_64)
.L_64:
        /*0024*/ 	.word	0x00000008
.L_65:


//--------------------- .nv.info._Z18find_argmax_kernelPK6__halfPiii --------------------------
	.section	.nv.info._Z18find_argmax_kernelPK6__halfPiii,"",@"SHT_CUDA_INFO"
	.sectionflags	@""
	.align	4


	//----- nvinfo : EIATTR_CUDA_API_VERSION
	.align		4
        /*0000*/ 	.byte	0x04, 0x37
        /*0002*/ 	.short	(.L_67 - .L_66)
.L_66:
        /*0004*/ 	.word	0x00000082


	//----- nvinfo : EIATTR_KPARAM_INFO
	.align		4
.L_67:
        /*0008*/ 	.byte	0x04, 0x17
        /*000a*/ 	.short	(.L_69 - .L_68)
.L_68:
        /*000c*/ 	.word	0x00000000
        /*0010*/ 	.short	0x0003
        /*0012*/ 	.short	0x0014
        /*0014*/ 	.byte	0x00, 0xf0, 0x11, 0x00


	//----- nvinfo : EIATTR_KPARAM_INFO
	.align		4
.L_69:
        /*0018*/ 	.byte	0x04, 0x17
        /*001a*/ 	.short	(.L_71 - .L_70)
.L_70:
        /*001c*/ 	.word	0x00000000
        /*0020*/ 	.short	0x0002
        /*0022*/ 	.short	0x0010
        /*0024*/ 	.byte	0x00, 0xf0, 0x11, 0x00


	//----- nvinfo : EIATTR_KPARAM_INFO
	.align		4
.L_71:
        /*0028*/ 	.byte	0x04, 0x17
        /*002a*/ 	.short	(.L_73 - .L_72)
.L_72:
        /*002c*/ 	.word	0x00000000
        /*0030*/ 	.short	0x0001
        /*0032*/ 	.short	0x0008
        /*0034*/ 	.byte	0x00, 0xf5, 0x21, 0x00


	//----- nvinfo : EIATTR_KPARAM_INFO
	.align		4
.L_73:
        /*0038*/ 	.byte	0x04, 0x17
        /*003a*/ 	.short	(.L_75 - .L_74)
.L_74:
        /*003c*/ 	.word	0x00000000
        /*0040*/ 	.short	0x0000
        /*0042*/ 	.short	0x0000
        /*0044*/ 	.byte	0x00, 0xf5, 0x21, 0x00


	//----- nvinfo : EIATTR_SPARSE_MMA_MASK
	.align		4
.L_75:
        /*0048*/ 	.byte	0x03, 0x50
        /*004a*/ 	.short	0x0000


	//----- nvinfo : EIATTR_MAXREG_COUNT
	.align		4
        /*004c*/ 	.byte	0x03, 0x1b
        /*004e*/ 	.short	0x00ff


	//----- nvinfo : EIATTR_MERCURY_ISA_VERSION
	.align		4
        /*0050*/ 	.byte	0x03, 0x5f
        /*0052*/ 	.short	0x0101


	//----- nvinfo : EIATTR_VRC_CTA_INIT_COUNT
	.align		4
        /*0054*/ 	.byte	0x02, 0x4a
	.zero		1
	.zero		1


	//----- nvinfo : EIATTR_EXIT_INSTR_OFFSETS
	.align		4
        /*0058*/ 	.byte	0x04, 0x1c
        /*005a*/ 	.short	(.L_77 - .L_76)


	//   ....[0]....
.L_76:
        /*005c*/ 	.word	0x00000070


	//   ....[1]....
        /*0060*/ 	.word	0x00000d50


	//----- nvinfo : EIATTR_CBANK_PARAM_SIZE
	.align		4
.L_77:
        /*0064*/ 	.byte	0x03, 0x19
        /*0066*/ 	.short	0x0018


	//----- nvinfo : EIATTR_PARAM_CBANK
	.align		4
        /*0068*/ 	.byte	0x04, 0x0a
        /*006a*/ 	.short	(.L_79 - .L_78)
	.align		4
.L_78:
        /*006c*/ 	.word	index@(.nv.constant0._Z18find_argmax_kernelPK6__halfPiii)
        /*0070*/ 	.short	0x0380
        /*0072*/ 	.short	0x0018


	//----- nvinfo : EIATTR_SW_WAR
	.align		4
.L_79:
        /*0074*/ 	.byte	0x04, 0x36
        /*0076*/ 	.short	(.L_81 - .L_80)
.L_80:
        /*0078*/ 	.word	0x00000008
.L_81:


//--------------------- .nv.info._Z31softmax_argmax_kernel_optimizedILi256EEvPK6__halfPS0_Piii --------------------------
	.section	.nv.info._Z31softmax_argmax_kernel_optimizedILi256EEvPK6__halfPS0_Piii,"",@"SHT_CUDA_INFO"
	.sectionflags	@""
	.align	4


	//----- nvinfo : EIATTR_CUDA_API_VERSION
	.align		4
        /*0000*/ 	.byte	0x04, 0x37
        /*0002*/ 	.short	(.L_83 - .L_82)
.L_82:
        /*0004*/ 	.word	0x00000082


	//----- nvinfo : EIATTR_KPARAM_INFO
	.align		4
.L_83:
        /*0008*/ 	.byte	0x04, 0x17
        /*000a*/ 	.short	(.L_85 - .L_84)
.L_84:
        /*000c*/ 	.word	0x00000000
        /*0010*/ 	.short	0x0004
        /*0012*/ 	.short	0x001c
        /*0014*/ 	.byte	0x00, 0xf0, 0x11, 0x00


	//----- nvinfo : EIATTR_KPARAM_INFO
	.align		4
.L_85:
        /*0018*/ 	.byte	0x04, 0x17
        /*001a*/ 	.short	(.L_87 - .L_86)
.L_86:
        /*001c*/ 	.word	0x00000000
        /*0020*/ 	.short	0x0003
        /*0022*/ 	.short	0x0018
        /*0024*/ 	.byte	0x00, 0xf0, 0x11, 0x00


	//----- nvinfo : EIATTR_KPARAM_INFO
	.align		4
.L_87:
        /*0028*/ 	.byte	0x04, 0x17
        /*002a*/ 	.short	(.L_89 - .L_88)
.L_88:
        /*002c*/ 	.word	0x00000000
        /*0030*/ 	.short	0x0002
        /*0032*/ 	.short	0x0010
        /*0034*/ 	.byte	0x00, 0xf5, 0x21, 0x00


	//----- nvinfo : EIATTR_KPARAM_INFO
	.align		4
.L_89:
        /*0038*/ 	.byte	0x04, 0x17
        /*003a*/ 	.short	(.L_91 - .L_90)
.L_90:
        /*003c*/ 	.word	0x00000000
        /*0040*/ 	.short	0x0001
        /*0042*/ 	.short	0x0008
        /*0044*/ 	.byte	0x00, 0xf5, 0x21, 0x00


	//----- nvinfo : EIATTR_KPARAM_INFO
	.align		4
.L_91:
        /*0048*/ 	.byte	0x04, 0x17
        /*004a*/ 	.short	(.L_93 - .L_92)
.L_92:
        /*004c*/ 	.word	0x00000000
        /*0050*/ 	.short	0x0000
        /*0052*/ 	.short	0x0000
        /*0054*/ 	.byte	0x00, 0xf5, 0x21, 0x00


	//----- nvinfo : EIATTR_SPARSE_MMA_MASK
	.align		4
.L_93:
        /*0058*/ 	.byte	0x03, 0x50
        /*005a*/ 	.short	0x0000


	//----- nvinfo : EIATTR_MAXREG_COUNT
	.align		4
        /*005c*/ 	.byte	0x03, 0x1b
        /*005e*/ 	.short	0x00ff


	//----- nvinfo : EIATTR_NUM_BARRIERS
	.align		4
        /*0060*/ 	.byte	0x02, 0x4c
        /*0062*/ 	.byte	0x01
	.zero		1


	//----- nvinfo : EIATTR_MERCURY_ISA_VERSION
	.align		4
        /*0064*/ 	.byte	0x03, 0x5f
        /*0066*/ 	.short	0x0101


	//----- nvinfo : EIATTR_COOP_GROUP_MASK_REGIDS
	.align		4
        /*0068*/ 	.byte	0x04, 0x29
        /*006a*/ 	.short	(.L_95 - .L_94)


	//   ....[0]....
.L_94:
        /*006c*/ 	.word	0xffffffff


	//   ....[1]....
        /*0070*/ 	.word	0xffffffff


	//   ....[2]....
        /*0074*/ 	.word	0xffffffff


	//   ....[3]....
        /*0078*/ 	.word	0xffffffff


	//   ....[4]....
        /*007c*/ 	.word	0xffffffff


	//   ....[5]....
        /*0080*/ 	.word	0xffffffff


	//   ....[6]....
        /*0084*/ 	.word	0xffffffff


	//   ....[7]....
        /*0088*/ 	.word	0xffffffff


	//   ....[8]....
        /*008c*/ 	.word	0xffffffff


	//   ....[9]....
        /*0090*/ 	.word	0xffffffff


	//   ....[10]....
        /*0094*/ 	.word	0xffffffff


	//   ....[11]....
        /*0098*/ 	.word	0xffffffff


	//   ....[12]....
        /*009c*/ 	.word	0xffffffff


	//   ....[13]....
        /*00a0*/ 	.word	0xffffffff


	//   ....[14]....
        /*00a4*/ 	.word	0xffffffff


	//   ....[15]....
        /*00a8*/ 	.word	0xffffffff


	//   ....[16]....
        /*00ac*/ 	.word	0xffffffff


	//   ....[17]....
        /*00b0*/ 	.word	0xffffffff


	//   ....[18]....
        /*00b4*/ 	.word	0xffffffff


	//   ....[19]....
        /*00b8*/ 	.word	0xffffffff


	//   ....[20]....
        /*00bc*/ 	.word	0xffffffff


	//   ....[21]....
        /*00c0*/ 	.word	0xffffffff


	//   ....[22]....
        /*00c4*/ 	.word	0xffffffff


	//   ....[23]....
        /*00c8*/ 	.word	0xffffffff


	//   ....[24]....
        /*00cc*/ 	.word	0xffffffff


	//   ....[25]....
        /*00d0*/ 	.word	0xffffffff


	//   ....[26]....
        /*00d4*/ 	.word	0xffffffff


	//   ....[27]....
        /*00d8*/ 	.word	0xffffffff


	//   ....[28]....
        /*00dc*/ 	.word	0xffffffff


	//   ....[29]....
        /*00e0*/ 	.word	0xffffffff


	//   ....[30]....
        /*00e4*/ 	.word	0x05000004


	//   ....[31]....
        /*00e8*/ 	.word	0x05000004


	//   ....[32]....
        /*00ec*/ 	.word	0x05000004


	//   ....[33]....
        /*00f0*/ 	.word	0x05000004


	//   ....[34]....
        /*00f4*/ 	.word	0x05000004


	//   ....[35]....
        /*00f8*/ 	.word	0x05000004


	//   ....[36]....
        /*00fc*/ 	.word	0x05000004


	//   ....[37]....
        /*0100*/ 	.word	0x05000004


	//   ....[38]....
        /*0104*/ 	.word	0x05000004


	//   ....[39]....
        /*0108*/ 	.word	0x05000004


	//   ....[40]....
        /*010c*/ 	.word	0x05000004


	//   ....[41]....
        /*0110*/ 	.word	0x05000004


	//   ....[42]....
        /*0114*/ 	.word	0x05000004


	//   ....[43]....
        /*0118*/ 	.word	0x05000004


	//   ....[44]....
        /*011c*/ 	.word	0x05000004


	//----- nvinfo : EIATTR_COOP_GROUP_INSTR_OFFSETS
	.align		4
.L_95:
        /*0120*/ 	.byte	0x04, 0x28
        /*0122*/ 	.short	(.L_97 - .L_96)


	//   ....[0]....
.L_96:
        /*0124*/ 	.word	0x00000dc0


	//   ....[1]....
        /*0128*/ 	.word	0x00000e00


	//   ....[2]....
        /*012c*/ 	.word	0x00000e80


	//   ....[3]....
        /*0130*/ 	.word	0x00000e90


	//   ....[4]....
        /*0134*/ 	.word	0x00000f00


	//   ....[5]....
        /*0138*/ 	.word	0x00000f10


	//   ....[6]....
        /*013c*/ 	.word	0x00000f80


	//   ....[7]....
        /*0140*/ 	.word	0x00000f90


	//   ....[8]....
        /*0144*/ 	.word	0x00001010


	//   ....[9]....
        /*0148*/ 	.word	0x00001040


	//   ....[10]....
        /*014c*/ 	.word	0x00001170


	//   ....[11]....
        /*0150*/ 	.word	0x00001190


	//   ....[12]....
        /*0154*/ 	.word	0x00001210


	//   ....[13]....
        /*0158*/ 	.word	0x00001220


	//   ....[14]....
        /*015c*/ 	.word	0x000012a0


	//   ....[15]....
        /*0160*/ 	.word	0x000012b0


	//   ....[16]....
        /*0164*/ 	.word	0x00001330


	//   ....[17]....
        /*0168*/ 	.word	0x00001340


	//   ....[18]....
        /*016c*/ 	.word	0x000013b0


	//   ....[19]....
        /*0170*/ 	.word	0x000013c0


	//   ....[20]....
        /*0174*/ 	.word	0x00001c00


	//   ....[21]....
        /*0178*/ 	.word	0x00001c30


	//   ....[22]....
        /*017c*/ 	.word	0x00001c50


	//   ....[23]....
        /*0180*/ 	.word	0x00001c70


	//   ....[24]....
        /*0184*/ 	.word	0x00001c90


	//   ....[25]....
        /*0188*/ 	.word	0x00001d10


	//   ....[26]....
        /*018c*/ 	.word	0x00001d30


	//   ....[27]....
        /*0190*/ 	.word	0x00001d50


	//   ....[28]....
        /*0194*/ 	.word	0x00001d70


	//   ....[29]....
        /*0198*/ 	.word	0x00001d90


	//   ....[30]....
        /*019c*/ 	.word	0x00002330


	//   ....[31]....
        /*01a0*/ 	.word	0x00002380


	//   ....[32]....
        /*01a4*/ 	.word	0x00002450


	//   ....[33]....
        /*01a8*/ 	.word	0x000024a0


	//   ....[34]....
        /*01ac*/ 	.word	0x00002570


	//   ....[35]....
        /*01b0*/ 	.word	0x000025c0


	//   ....[36]....
        /*01b4*/ 	.word	0x00002690


	//   ....[37]....
        /*01b8*/ 	.word	0x000026e0


	//   ....[38]....
        /*01bc*/ 	.word	0x000027a0


	//   ....[39]....
        /*01c0*/ 	.word	0x000027f0


	//   ....[40]....
        /*01c4*/ 	.word	0x00002880


	//   ....[41]....
        /*01c8*/ 	.word	0x000028f0


	//   ....[42]....
        /*01cc*/ 	.word	0x00002960


	//   ....[43]....
        /*01d0*/ 	.word	0x000029d0


	//   ....[44]....
        /*01d4*/ 	.word	0x00002a40


	//----- nvinfo : EIATTR_VRC_CTA_INIT_COUNT
	.align		4
.L_97:
        /*01d8*/ 	.byte	0x02, 0x4a
	.zero		1
	.zero		1


	//----- nvinfo : EIATTR_EXIT_INSTR_OFFSETS
	.align		4
        /*01dc*/ 	.byte	0x04, 0x1c
        /*01de*/ 	.short	(.L_99 - .L_98)


	//   ....[0]....
.L_98:
        /*01e0*/ 	.word	0x00000040


	//   ....[1]....
        /*01e4*/ 	.word	0x00002280


	//   ....[2]....
        /*01e8*/ 	.word	0x000022c0


	//----- nvinfo : EIATTR_CRS_STACK_SIZE
	.align		4
.L_99:
        /*01ec*/ 	.byte	0x04, 0x1e
        /*01ee*/ 	.short	(.L_101 - .L_100)
.L_100:
        /*01f0*/ 	.word	0x00000000


	//----- nvinfo : EIATTR_CBANK_PARAM_SIZE
	.align		4
.L_101:
        /*01f4*/ 	.byte	0x03, 0x19
        /*01f6*/ 	.short	0x0020


	//----- nvinfo : EIATTR_PARAM_CBANK
	.align		4
        /*01f8*/ 	.byte	0x04, 0x0a
        /*01fa*/ 	.short	(.L_103 - .L_102)
	.align		4
.L_102:
        /*01fc*/ 	.word	index@(.nv.constant0._Z31softmax_argmax_kernel_optimizedILi256EEvPK6__halfPS0_Piii)
        /*0200*/ 	.short	0x0380
        /*0202*/ 	.short	0x0020


	//----- nvinfo : EIATTR_SW_WAR
	.align		4
.L_103:
        /*0204*/ 	.byte	0x04, 0x36
        /*0206*/ 	.short	(.L_105 - .L_104)
.L_104:
        /*0208*/ 	.word	0x00000008
.L_105:


//--------------------- .nv.callgraph             --------------------------
	.section	.nv.callgraph,"",@"SHT_CUDA_CALLGRAPH"
	.align	4
	.sectionentsize	8
	.align		4
        /*0000*/ 	.word	0x00000000
	.align		4
        /*0004*/ 	.word	0xffffffff
	.align		4
        /*0008*/ 	.word	0x00000000
	.align		4
        /*000c*/ 	.word	0xfffffffe
	.align		4
        /*0010*/ 	.word	0x00000000
	.align		4
        /*0014*/ 	.word	0xfffffffd
	.align		4
        /*0018*/ 	.word	0x00000000
	.align		4
        /*001c*/ 	.word	0xfffffffc


//--------------------- .nv.constant4             --------------------------
	.section	.nv.constant4,"a",@progbits
	.align	8
	.align		8
.nv.constant4:
        /*0000*/ 	.dword	_ZN34_INTERNAL_e3d4d4c0_4_k_cu_c652b2854cuda3std3__45__cpo5beginE
	.align		8
        /*0008*/ 	.dword	_ZN34_INTERNAL_e3d4d4c0_4_k_cu_c652b2854cuda3std3__45__cpo3endE
	.align		8
        /*0010*/ 	.dword	_ZN34_INTERNAL_e3d4d4c0_4_k_cu_c652b2854cuda3std3__45__cpo6cbeginE
	.align		8
        /*0018*/ 	.dword	_ZN34_INTERNAL_e3d4d4c0_4_k_cu_c652b2854cuda3std3__45__cpo4cendE
	.align		8
        /*0020*/ 	.dword	_ZN34_INTERNAL_e3d4d4c0_4_k_cu_c652b2854cuda3std3__45__cpo6rbeginE
	.align		8
        /*0028*/ 	.dword	_ZN34_INTERNAL_e3d4d4c0_4_k_cu_c652b2854cuda3std3__45__cpo4rendE
	.align		8
        /*0030*/ 	.dword	_ZN34_INTERNAL_e3d4d4c0_4_k_cu_c652b2854cuda3std3__45__cpo7crbeginE
	.align		8
        /*0038*/ 	.dword	_ZN34_INTERNAL_e3d4d4c0_4_k_cu_c652b2854cuda3std3__45__cpo5crendE
	.align		8
        /*0040*/ 	.dword	_ZN34_INTERNAL_e3d4d4c0_4_k_cu_c652b2854cuda3std3__436_GLOBAL__N__e3d4d4c0_4_k_cu_c652b2856ignoreE
	.align		8
        /*0048*/ 	.dword	_ZN34_INTERNAL_e3d4d4c0_4_k_cu_c652b2854cuda3std3__419piecewise_constructE
	.align		8
        /*0050*/ 	.dword	_ZN34_INTERNAL_e3d4d4c0_4_k_cu_c652b2854cuda3std3__48in_placeE
	.align		8
        /*0058*/ 	.dword	_ZN34_INTERNAL_e3d4d4c0_4_k_cu_c652b2854cuda3std3__420unreachable_sentinelE
	.align		8
        /*0060*/ 	.dword	_ZN34_INTERNAL_e3d4d4c0_4_k_cu_c652b2854cuda3std3__47nulloptE
	.align		8
        /*0068*/ 	.dword	_ZN34_INTERNAL_e3d4d4c0_4_k_cu_c652b2854cuda3std3__48unexpectE
	.align		8
        /*0070*/ 	.dword	_ZN34_INTERNAL_e3d4d4c0_4_k_cu_c652b2854cuda3std6ranges3__45__cpo4swapE
	.align		8
        /*0078*/ 	.dword	_ZN34_INTERNAL_e3d4d4c0_4_k_cu_c652b2854cuda3std6ranges3__45__cpo9iter_moveE
	.align		8
        /*0080*/ 	.dword	_ZN34_INTERNAL_e3d4d4c0_4_k_cu_c652b2854cuda3std6ranges3__45__cpo5beginE
	.align		8
        /*0088*/ 	.dword	_ZN34_INTERNAL_e3d4d4c0_4_k_cu_c652b2854cuda3std6ranges3__45__cpo3endE
	.align		8
        /*0090*/ 	.dword	_ZN34_INTERNAL_e3d4d4c0_4_k_cu_c652b2854cuda3std6ranges3__45__cpo6cbeginE
	.align		8
        /*0098*/ 	.dword	_ZN34_INTERNAL_e3d4d4c0_4_k_cu_c652b2854cuda3std6ranges3__45__cpo4cendE
	.align		8
        /*00a0*/ 	.dword	_ZN34_INTERNAL_e3d4d4c0_4_k_cu_c652b2854cuda3std6ranges3__45__cpo7advanceE
	.align		8
        /*00a8*/ 	.dword	_ZN34_INTERNAL_e3d4d4c0_4_k_cu_c652b2854cuda3std6ranges3__45__cpo9iter_swapE
	.align		8
        /*00b0*/ 	.dword	_ZN34_INTERNAL_e3d4d4c0_4_k_cu_c652b2854cuda3std6ranges3__45__cpo4nextE
	.align		8
        /*00b8*/ 	.dword	_ZN34_INTERNAL_e3d4d4c0_4_k_cu_c652b2854cuda3std6ranges3__45__cpo4prevE
	.align		8
        /*00c0*/ 	.dword	_ZN34_INTERNAL_e3d4d4c0_4_k_cu_c652b2854cuda3std6ranges3__45__cpo4dataE
	.align		8
        /*00c8*/ 	.dword	_ZN34_INTERNAL_e3d4d4c0_4_k_cu_c652b2854cuda3std6ranges3__45__cpo5cdataE
	.align		8
        /*00d0*/ 	.dword	_ZN34_INTERNAL_e3d4d4c0_4_k_cu_c652b2854cuda3std6ranges3__45__cpo4sizeE
	.align		8
        /*00d8*/ 	.dword	_ZN34_INTERNAL_e3d4d4c0_4_k_cu_c652b2854cuda3std6ranges3__45__cpo5ssizeE
	.align		8
        /*00e0*/ 	.dword	_ZN34_INTERNAL_e3d4d4c0_4_k_cu_c652b2854cuda3std6ranges3__45__cpo8distanceE
	.align		8
        /*00e8*/ 	.dword	_ZN34_INTERNAL_e3d4d4c0_4_k_cu_c652b2856thrust24THRUST_300001_SM_1000_NS6system6detail10sequential3seqE
	.align		8
        /*00f0*/ 	.dword	_ZN34_INTERNAL_e3d4d4c0_4_k_cu_c652b2856thrust24THRUST_300001_SM_1000_NS12placeholders2_1E
	.align		8
        /*00f8*/ 	.dword	_ZN34_INTERNAL_e3d4d4c0_4_k_cu_c652b2856thrust24THRUST_300001_SM_1000_NS12placeholders2_2E
	.align		8
        /*0100*/ 	.dword	_ZN34_INTERNAL_e3d4d4c0_4_k_cu_c652b2856thrust24THRUST_300001_SM_1000_NS12placeholders2_3E
	.align		8
        /*0108*/ 	.dword	_ZN34_INTERNAL_e3d4d4c0_4_k_cu_c652b2856thrust24THRUST_300001_SM_1000_NS12placeholders2_4E
	.align		8
        /*0110*/ 	.dword	_ZN34_INTERNAL_e3d4d4c0_4_k_cu_c652b2856thrust24THRUST_300001_SM_1000_NS12placeholders2_5E
	.align		8
        /*0118*/ 	.dword	_ZN34_INTERNAL_e3d4d4c0_4_k_cu_c652b2856thrust24THRUST_300001_SM_1000_NS12placeholders2_6E
	.align		8
        /*0120*/ 	.dword	_ZN34_INTERNAL_e3d4d4c0_4_k_cu_c652b2856thrust24THRUST_300001_SM_1000_NS12placeholders2_7E
	.align		8
        /*0128*/ 	.dword	_ZN34_INTERNAL_e3d4d4c0_4_k_cu_c652b2856thrust24THRUST_300001_SM_1000_NS12placeholders2_8E
	.align		8
        /*0130*/ 	.dword	_ZN34_INTERNAL_e3d4d4c0_4_k_cu_c652b2856thrust24THRUST_300001_SM_1000_NS12placeholders2_9E
	.align		8
        /*0138*/ 	.dword	_ZN34_INTERNAL_e3d4d4c0_4_k_cu_c652b2856thrust24THRUST_300001_SM_1000_NS12placeholders3_10E


//--------------------- .text._ZN3cub18CUB_300001_SM_10006detail11EmptyKernelIvEEvv --------------------------
	.section	.text._ZN3cub18CUB_300001_SM_10006detail11EmptyKernelIvEEvv,"ax",@progbits
	.align	128
        .global         _ZN3cub18CUB_300001_SM_10006detail11EmptyKernelIvEEvv
        .type           _ZN3cub18CUB_300001_SM_10006detail11EmptyKernelIvEEvv,@function
        .size           _ZN3cub18CUB_300001_SM_10006detail11EmptyKernelIvEEvv,(.L_x_58 - _ZN3cub18CUB_300001_SM_10006detail11EmptyKernelIvEEvv)
        .other          _ZN3cub18CUB_300001_SM_10006detail11EmptyKernelIvEEvv,@"STO_CUDA_ENTRY STV_DEFAULT"
_ZN3cub18CUB_300001_SM_10006detail11EmptyKernelIvEEvv:
.text._ZN3cub18CUB_300001_SM_10006detail11EmptyKernelIvEEvv:
[----:B------:R-:W-:Y:S01]  /*0000*/  LDC R1, c[0x0][0x37c] ;  /* 0x0000df00ff017b82 */ /* 0x000fe20000000800 */
[----:B------:R-:W-:Y:S05]  /*0010*/  EXIT ;  /* 0x000000000000794d */ /* 0x000fea0003800000 */
.L_x_0:
[----:B------:R-:W-:-:S00]  /*0020*/  BRA `(.L_x_0) ;  /* 0xfffffffc00fc7947 */ /* 0x000fc0000383ffff */
[----:B------:R-:W-:-:S00]  /*0030*/  NOP ;  /* 0x0000000000007918 */ /* 0x000fc00000000000 */
        /* <DEDUP_REMOVED lines=12> */
.L_x_58:


//--------------------- .text._Z18find_argmax_kernelPK6__halfPiii --------------------------
	.section	.text._Z18find_argmax_kernelPK6__halfPiii,"ax",@progbits
	.align	128
        .global         _Z18find_argmax_kernelPK6__halfPiii
        .type           _Z18find_argmax_kernelPK6__halfPiii,@function
        .size           _Z18find_argmax_kernelPK6__halfPiii,(.L_x_59 - _Z18find_argmax_kernelPK6__halfPiii)
        .other          _Z18find_argmax_kernelPK6__halfPiii,@"STO_CUDA_ENTRY STV_DEFAULT"
_Z18find_argmax_kernelPK6__halfPiii:
.text._Z18find_argmax_kernelPK6__halfPiii:
[----:B------:R-:W-:Y:S01]  /*0000*/  LDC R1, c[0x0][0x37c] ;  /* 0x0000df00ff017b82 */ /* 0x000fe20000000800 */
[----:B------:R-:W0:Y:S07]  /*0010*/  S2R R3, SR_TID.X ;  /* 0x0000000000037919 */ /* 0x000e2e0000002100 */
[----:B------:R-:W0:Y:S01]  /*0020*/  S2UR UR4, SR_CTAID.X ;  /* 0x00000000000479c3 */ /* 0x000e220000002500 */
[----:B------:R-:W1:Y:S07]  /*0030*/  LDCU UR5, c[0x0][0x394] ;  /* 0x00007280ff0577ac */ /* 0x000e6e0008000800 */
[----:B------:R-:W0:Y:S02]  /*0040*/  LDC R4, c[0x0][0x360] ;  /* 0x0000d800ff047b82 */ /* 0x000e240000000800 */
[----:B0-----:R-:W-:-:S05]  /*0050*/  IMAD R4, R4, UR4, R3 ;  /* 0x0000000404047c24 */ /* 0x001fca000f8e0203 */
[----:B-1----:R-:W-:-:S13]  /*0060*/  ISETP.GE.AND P0, PT, R4, UR5, PT ;  /* 0x0000000504007c0c */ /* 0x002fda000bf06270 */
[----:B------:R-:W-:Y:S05]  /*0070*/  @P0 EXIT ;  /* 0x000000000000094d */ /* 0x000fea0003800000 */
[----:B------:R-:W0:Y:S01]  /*0080*/  LDCU UR6, c[0x0][0x390] ;  /* 0x00007200ff0677ac */ /* 0x000e220008000800 */
[----:B------:R-:W-:Y:S01]  /*0090*/  IMAD.MOV.U32 R0, RZ, RZ, RZ ;  /* 0x000000ffff007224 */ /* 0x000fe200078e00ff */
[----:B------:R-:W1:Y:S01]  /*00a0*/  LDCU.64 UR10, c[0x0][0x358] ;  /* 0x00006b00ff0a77ac */ /* 0x000e620008000a00 */
[----:B0-----:R-:W-:-:S09]  /*00b0*/  UISETP.GE.AND UP0, UPT, UR6, 0x1, UPT ;  /* 0x000000010600788c */ /* 0x001fd2000bf06270 */
[----:B-1----:R-:W-:Y:S05]  /*00c0*/  BRA.U !UP0, `(.L_x_1) ;  /* 0x0000000d08147547 */ /* 0x002fea000b800000 */
[----:B------:R-:W-:Y:S02]  /*00d0*/  UISETP.GE.U32.AND UP1, UPT, UR6, 0x10, UPT ;  /* 0x000000100600788c */ /* 0x000fe4000bf26070 */
[----:B------:R-:W-:Y:S01]  /*00e0*/  IMAD R8, R4, UR6, RZ ;  /* 0x0000000604087c24 */ /* 0x000fe2000f8e02ff */
[----:B------:R-:W-:Y:S01]  /*00f0*/  ULOP3.LUT UR7, UR6, 0xf, URZ, 0xc0, !UPT ;  /* 0x0000000f06077892 */ /* 0x000fe2000f8ec0ff */
[----:B------:R-:W-:Y:S02]  /*0100*/  IMAD.MOV.U32 R6, RZ, RZ, -0x800000 ;  /* 0xff800000ff067424 */ /* 0x000fe400078e00ff */
[----:B------:R-:W-:Y:S01]  /*0110*/  IMAD.MOV.U32 R5, RZ, RZ, RZ ;  /* 0x000000ffff057224 */ /* 0x000fe200078e00ff */
[----:B------:R-:W-:Y:S01]  /*0120*/  UISETP.NE.AND UP0, UPT, UR7, URZ, UPT ;  /* 0x000000ff0700728c */ /* 0x000fe2000bf05270 */
[----:B------:R-:W-:Y:S01]  /*0130*/  IMAD.MOV.U32 R0, RZ, RZ, RZ ;  /* 0x000000ffff007224 */ /* 0x000fe200078e00ff */
[----:B------:R-:W-:Y:S09]  /*0140*/  BRA.U !UP1, `(.L_x_2) ;  /* 0x0000000509807547 */ /* 0x000ff2000b800000 */
[----:B------:R-:W0:Y:S01]  /*0150*/  LDCU.64 UR4, c[0x0][0x380] ;  /* 0x00007000ff0477ac */ /* 0x000e220008000a00 */
[----:B------:R-:W-:Y:S01]  /*0160*/  MOV R6, 0xff800000 ;  /* 0xff80000000067802 */ /* 0x000fe20000000f00 */
[----:B------:R-:W-:Y:S01]  /*0170*/  IMAD.MOV.U32 R7, RZ, RZ, RZ ;  /* 0x000000ffff077224 */ /* 0x000fe200078e00ff */
[----:B------:R-:W-:Y:S01]  /*0180*/  ULOP3.LUT UR8, UR6, 0x7ffffff0, URZ, 0xc0, !UPT ;  /* 0x7ffffff006087892 */ /* 0x000fe2000f8ec0ff */
[----:B------:R-:W-:Y:S02]  /*0190*/  IMAD.MOV.U32 R9, RZ, RZ, R8 ;  /* 0x000000ffff097224 */ /* 0x000fe400078e0008 */
[----:B------:R-:W-:-:S03]  /*01a0*/  IMAD.MOV.U32 R0, RZ, RZ, RZ ;  /* 0x000000ffff007224 */ /* 0x000fc600078e00ff */
[----:B------:R-:W-:Y:S01]  /*01b0*/  IMAD.U32 R5, RZ, RZ, UR8 ;  /* 0x00000008ff057e24 */ /* 0x000fe2000f8e00ff */
[----:B0-----:R-:W-:-:S04]  /*01c0*/  UIADD3 UR4, UP1, UPT, UR4, 0x10, URZ ;  /* 0x0000001004047890 */ /* 0x001fc8000ff3e0ff */
[----:B------:R-:W-:-:S12]  /*01d0*/  UIADD3.X UR5, UPT, UPT, URZ, UR5, URZ, UP1, !UPT ;  /* 0x00000005ff057290 */ /* 0x000fd80008ffe4ff */
.L_x_3:
[----:B------:R-:W-:Y:S01]  /*01e0*/  MOV R2, UR4 ;  /* 0x0000000400027c02 */ /* 0x000fe20008000f00 */
[----:B------:R-:W-:-:S04]  /*01f0*/  IMAD.U32 R3, RZ, RZ, UR5 ;  /* 0x00000005ff037e24 */ /* 0x000fc8000f8e00ff */
[----:B------:R-:W-:-:S05]  /*0200*/  IMAD.WIDE R2, R9, 0x2, R2 ;  /* 0x0000000209027825 */ /* 0x000fca00078e0202 */
[----:B------:R-:W2:Y:S04]  /*0210*/  LDG.E.U16 R23, desc[UR10][R2.64+-0x10] ;  /* 0xfffff00a02177981 */ /* 0x000ea8000c1e1500 */
[----:B------:R-:W3:Y:S04]  /*0220*/  LDG.E.U16 R24, desc[UR10][R2.64+-0xe] ;  /* 0xfffff20a02187981 */ /* 0x000ee8000c1e1500 */
[----:B------:R-:W4:Y:S04]  /*0230*/  LDG.E.U16 R26, desc[UR10][R2.64+-0xc] ;  /* 0xfffff40a021a7981 */ /* 0x000f28000c1e1500 */
[----:B------:R-:W5:Y:S04]  /*0240*/  LDG.E.U16 R21, desc[UR10][R2.64+-0xa] ;  /* 0xfffff60a02157981 */ /* 0x000f68000c1e1500 */
        /* <DEDUP_REMOVED lines=11> */
[----:B------:R0:W5:Y:S01]  /*0300*/  LDG.E.U16 R22, desc[UR10][R2.64+0xe] ;  /* 0x00000e0a02167981 */ /* 0x000162000c1e1500 */
[----:B------:R-:W-:-:S02]  /*0310*/  VIADD R9, R9, 0x10 ;  /* 0x0000001009097836 */ /* 0x000fc40000000000 */
[----:B--2---:R-:W-:Y:S02]  /*0320*/  HADD2.F32 R23, -RZ, R23.H0_H0 ;  /* 0x20000017ff177230 */ /* 0x004fe40000004100 */
[----:B---3--:R-:W-:-:S03]  /*0330*/  HADD2.F32 R25, -RZ, R24.H0_H0 ;  /* 0x20000018ff197230 */ /* 0x008fc60000004100 */
[----:B------:R-:W-:-:S04]  /*0340*/  FSETP.GT.AND P3, PT, R23, R6, PT ;  /* 0x000000061700720b */ /* 0x000fc80003f64000 */
[----:B------:R-:W-:Y:S01]  /*0350*/  FSEL R6, R23, R6, P3 ;  /* 0x0000000617067208 */ /* 0x000fe20001800000 */
[----:B----4-:R-:W-:Y:S01]  /*0360*/  HADD2.F32 R23, -RZ, R26.H0_H0 ;  /* 0x2000001aff177230 */ /* 0x010fe20000004100 */
[----:B------:R-:W-:Y:S01]  /*0370*/  SEL R0, R7, R0, P3 ;  /* 0x0000000007007207 */ /* 0x000fe20001800000 */
[----:B-----5:R-:W-:Y:S01]  /*0380*/  HADD2.F32 R21, -RZ, R21.H0_H0 ;  /* 0x20000015ff157230 */ /* 0x020fe20000004100 */
[----:B------:R-:W-:Y:S01]  /*0390*/  FSETP.GT.AND P4, PT, R25, R6, PT ;  /* 0x000000061900720b */ /* 0x000fe20003f84000 */
[----:B0-----:R-:W-:-:S03]  /*03a0*/  HADD2.F32 R3, -RZ, R20.H0_H0 ;  /* 0x20000014ff037230 */ /* 0x001fc60000004100 */
[----:B------:R-:W-:Y:S01]  /*03b0*/  FSEL R6, R25, R6, P4 ;  /* 0x0000000619067208 */ /* 0x000fe20002000000 */
[----:B------:R-:W-:-:S03]  /*03c0*/  HADD2.F32 R2, -RZ, R19.H0_H0 ;  /* 0x20000013ff027230 */ /* 0x000fc60000004100 */
[----:B------:R-:W-:Y:S01]  /*03d0*/  FSETP.GT.AND P5, PT, R23, R6, PT ;  /* 0x000000061700720b */ /* 0x000fe20003fa4000 */
[----:B------:R-:W-:-:S03]  /*03e0*/  HADD2.F32 R19, -RZ, R18.H0_H0 ;  /* 0x20000012ff137230 */ /* 0x000fc60000004100 */
[----:B------:R-:W-:Y:S01]  /*03f0*/  FSEL R6, R23, R6, P5 ;  /* 0x0000000617067208 */ /* 0x000fe20002800000 */
[----:B------:R-:W-:Y:S02]  /*0400*/  @P4 VIADD R0, R7, 0x1 ;  /* 0x0000000107004836 */ /* 0x000fe40000000000 */
[----:B------:R-:W-:Y:S01]  /*0410*/  HADD2.F32 R17, -RZ, R17.H0_H0 ;  /* 0x20000011ff117230 */ /* 0x000fe20000004100 */
[----:B------:R-:W-:-:S04]  /*0420*/  FSETP.GT.AND P6, PT, R21, R6, PT ;  /* 0x000000061500720b */ /* 0x000fc80003fc4000 */
        /* <DEDUP_REMOVED lines=9> */
[----:B------:R-:W-:Y:S01]  /*04c0*/  HADD2.F32 R3, -RZ, R10.H0_H0 ;  /* 0x2000000aff037230 */ /* 0x000fe20000004100 */
[----:B------:R-:W-:Y:S01]  /*04d0*/  @P0 IADD3 R0, PT, PT, R7, 0x4, RZ ;  /* 0x0000000407000810 */ /* 0x000fe20007ffe0ff */
[----:B------:R-:W-:Y:S01]  /*04e0*/  HADD2.F32 R15, -RZ, R15.H0_H0 ;  /* 0x2000000fff0f7230 */ /* 0x000fe20000004100 */
[----:B------:R-:W-:-:S04]  /*04f0*/  FSETP.GT.AND P2, PT, R19, R2, PT ;  /* 0x000000021300720b */ /* 0x000fc80003f44000 */
[----:B------:R-:W-:Y:S01]  /*0500*/  FSEL R2, R19, R2, P2 ;  /* 0x0000000213027208 */ /* 0x000fe20001000000 */
[----:B------:R-:W-:-:S03]  /*0510*/  @P1 VIADD R0, R7, 0x5 ;  /* 0x0000000507001836 */ /* 0x000fc60000000000 */
[----:B------:R-:W-:-:S04]  /*0520*/  FSETP.GT.AND P3, PT, R17, R2, PT ;  /* 0x000000021100720b */ /* 0x000fc80003f64000 */
[----:B------:R-:W-:Y:S01]  /*0530*/  FSEL R2, R17, R2, P3 ;  /* 0x0000000211027208 */ /* 0x000fe20001800000 */
[----:B------:R-:W-:-:S03]  /*0540*/  @P2 VIADD R0, R7, 0x6 ;  /* 0x0000000607002836 */ /* 0x000fc60000000000 */
[----:B------:R-:W-:-:S04]  /*0550*/  FSETP.GT.AND P4, PT, R3, R2, PT ;  /* 0x000000020300720b */ /* 0x000fc80003f84000 */
[----:B------:R-:W-:Y:S01]  /*0560*/  FSEL R2, R3, R2, P4 ;  /* 0x0000000203027208 */ /* 0x000fe20002000000 */
[----:B------:R-:W-:Y:S02]  /*0570*/  HADD2.F32 R3, -RZ, R12.H0_H0 ;  /* 0x2000000cff037230 */ /* 0x000fe40000004100 */
[----:B------:R-:W-:Y:S01]  /*0580*/  @P3 VIADD R0, R7, 0x7 ;  /* 0x0000000707003836 */ /* 0x000fe20000000000 */
[----:B------:R-:W-:-:S04]  /*0590*/  FSETP.GT.AND P5, PT, R11, R2, PT ;  /* 0x000000020b00720b */ /* 0x000fc80003fa4000 */
[----:B------:R-:W-:Y:S01]  /*05a0*/  FSEL R2, R11, R2, P5 ;  /* 0x000000020b027208 */ /* 0x000fe20002800000 */
[----:B------:R-:W-:Y:S01]  /*05b0*/  HADD2.F32 R11, -RZ, R22.H0_H0 ;  /* 0x20000016ff0b7230 */ /* 0x000fe20000004100 */
[----:B------:R-:W-:Y:S02]  /*05c0*/  @P4 IADD3 R0, PT, PT, R7, 0x8, RZ ;  /* 0x0000000807004810 */ /* 0x000fe40007ffe0ff */
[----:B------:R-:W-:-:S04]  /*05d0*/  FSETP.GT.AND P6, PT, R3, R2, PT ;  /* 0x000000020300720b */ /* 0x000fc80003fc4000 */
[----:B------:R-:W-:Y:S01]  /*05e0*/  FSEL R2, R3, R2, P6 ;  /* 0x0000000203027208 */ /* 0x000fe20003000000 */
[----:B------:R-:W-:Y:S02]  /*05f0*/  HADD2.F32 R3, -RZ, R14.H0_H0 ;  /* 0x2000000eff037230 */ /* 0x000fe40000004100 */
[----:B------:R-:W-:Y:S01]  /*0600*/  @P5 VIADD R0, R7, 0x9 ;  /* 0x0000000907005836 */ /* 0x000fe20000000000 */
        /* <DEDUP_REMOVED lines=8> */
[----:B------:R-:W-:Y:S02]  /*0690*/  FSEL R2, R15, R2, P2 ;  /* 0x000000020f027208 */ /* 0x000fe40001000000 */
[----:B------:R-:W-:Y:S02]  /*06a0*/  @P1 IADD3 R0, PT, PT, R7, 0xc, RZ ;  /* 0x0000000c07001810 */ /* 0x000fe40007ffe0ff */
[----:B------:R-:W-:-:S04]  /*06b0*/  FSETP.GT.AND P3, PT, R3, R2, PT ;  /* 0x000000020300720b */ /* 0x000fc80003f64000 */
[----:B------:R-:W-:Y:S01]  /*06c0*/  FSEL R2, R3, R2, P3 ;  /* 0x0000000203027208 */ /* 0x000fe20001800000 */
[----:B------:R-:W-:-:S03]  /*06d0*/  @P2 VIADD R0, R7, 0xd ;  /* 0x0000000d07002836 */ /* 0x000fc60000000000 */
[----:B------:R-:W-:-:S04]  /*06e0*/  FSETP.GT.AND P0, PT, R11, R2, PT ;  /* 0x000000020b00720b */ /* 0x000fc80003f04000 */
[----:B------:R-:W-:Y:S01]  /*06f0*/  FSEL R6, R11, R2, P0 ;  /* 0x000000020b067208 */ /* 0x000fe20000000000 */
[----:B------:R-:W-:-:S08]  /*0700*/  @P3 VIADD R0, R7, 0xe ;  /* 0x0000000e07003836 */ /* 0x000fd00000000000 */
[C---:B------:R-:W-:Y:S01]  /*0710*/  @P0 VIADD R0, R7.reuse, 0xf ;  /* 0x0000000f07000836 */ /* 0x040fe20000000000 */
[----:B------:R-:W-:-:S04]  /*0720*/  IADD3 R7, PT, PT, R7, 0x10, RZ ;  /* 0x0000001007077810 */ /* 0x000fc80007ffe0ff */
[----:B------:R-:W-:-:S13]  /*0730*/  ISETP.NE.AND P1, PT, R7, R5, PT ;  /* 0x000000050700720c */ /* 0x000fda0003f25270 */
[----:B------:R-:W-:Y:S05]  /*0740*/  @P1 BRA `(.L_x_3) ;  /* 0xfffffff800a41947 */ /* 0x000fea000383ffff */
.L_x_2:
[----:B------:R-:W-:Y:S05]  /*0750*/  BRA.U !UP0, `(.L_x_1) ;  /* 0x0000000508707547 */ /* 0x000fea000b800000 */
[----:B------:R-:W-:Y:S02]  /*0760*/  UISETP.GE.U32.AND UP0, UPT, UR7, 0x8, UPT ;  /* 0x000000080700788c */ /* 0x000fe4000bf06070 */
[----:B------:R-:W-:-:S04]  /*0770*/  ULOP3.LUT UR5, UR6, 0x7, URZ, 0xc0, !UPT ;  /* 0x0000000706057892 */ /* 0x000fc8000f8ec0ff */
[----:B------:R-:W-:-:S03]  /*0780*/  UISETP.NE.AND UP1, UPT, UR5, URZ, UPT ;  /* 0x000000ff0500728c */ /* 0x000fc6000bf25270 */
[----:B------:R-:W-:Y:S08]  /*0790*/  BRA.U !UP0, `(.L_x_4) ;  /* 0x0000000108b07547 */ /* 0x000ff0000b800000 */
[----:B------:R-:W0:Y:S01]  /*07a0*/  LDC.64 R2, c[0x0][0x380] ;  /* 0x0000e000ff027b82 */ /* 0x000e220000000a00 */
[----:B------:R-:W-:-:S04]  /*07b0*/  IMAD.IADD R7, R8, 0x1, R5 ;  /* 0x0000000108077824 */ /* 0x000fc800078e0205 */
[----:B0-----:R-:W-:-:S05]  /*07c0*/  IMAD.WIDE R2, R7, 0x2, R2 ;  /* 0x0000000207027825 */ /* 0x001fca00078e0202 */
[----:B------:R-:W2:Y:S04]  /*07d0*/  LDG.E.U16 R7, desc[UR10][R2.64] ;  /* 0x0000000a02077981 */ /* 0x000ea8000c1e1500 */
[----:B------:R-:W3:Y:S04]  /*07e0*/  LDG.E.U16 R9, desc[UR10][R2.64+0x2] ;  /* 0x0000020a02097981 */ /* 0x000ee8000c1e1500 */
[----:B------:R-:W4:Y:S04]  /*07f0*/  LDG.E.U16 R10, desc[UR10][R2.64+0x4] ;  /* 0x0000040a020a7981 */ /* 0x000f28000c1e1500 */
[----:B------:R-:W5:Y:S04]  /*0800*/  LDG.E.U16 R11, desc[UR10][R2.64+0x6] ;  /* 0x0000060a020b7981 */ /* 0x000f68000c1e1500 */
[----:B------:R-:W5:Y:S04]  /*0810*/  LDG.E.U16 R12, desc[UR10][R2.64+0x8] ;  /* 0x0000080a020c7981 */ /* 0x000f68000c1e1500 */
[----:B------:R-:W5:Y:S04]  /*0820*/  LDG.E.U16 R13, desc[UR10][R2.64+0xa] ;  /* 0x00000a0a020d7981 */ /* 0x000f68000c1e1500 */
[----:B------:R-:W5:Y:S04]  /*0830*/  LDG.E.U16 R14, desc[UR10][R2.64+0xc] ;  /* 0x00000c0a020e7981 */ /* 0x000f68000c1e1500 */
[----:B------:R0:W5:Y:S01]  /*0840*/  LDG.E.U16 R15, desc[UR10][R2.64+0xe] ;  /* 0x00000e0a020f7981 */ /* 0x000162000c1e1500 */
[----:B--2---:R-:W-:-:S02]  /*0850*/  HADD2.F32 R7, -RZ, R7.H0_H0 ;  /* 0x20000007ff077230 */ /* 0x004fc40000004100 */
        /* <DEDUP_REMOVED lines=10> */
[----:B------:R-:W-:-:S04]  /*0900*/  FSETP.GT.AND P4, PT, R7, R6, PT ;  /* 0x000000060700720b */ /* 0x000fc80003f84000 */
[----:B------:R-:W-:Y:S01]  /*0910*/  FSEL R6, R7, R6, P4 ;  /* 0x0000000607067208 */ /* 0x000fe20002000000 */
[----:B------:R-:W-:Y:S02]  /*0920*/  HADD2.F32 R7, -RZ, R14.H0_H0 ;  /* 0x2000000eff077230 */ /* 0x000fe40000004100 */
[----:B------:R-:W-:Y:S01]  /*0930*/  HADD2.F32 R15, -RZ, R15.H0_H0 ;  /* 0x2000000fff0f7230 */ /* 0x000fe20000004100 */
[----:B------:R-:W-:Y:S01]  /*0940*/  FSETP.GT.AND P5, PT, R11, R6, PT ;  /* 0x000000060b00720b */ /* 0x000fe20003fa4000 */
[----:B------:R-:W-:-:S03]  /*0950*/  @P3 VIADD R0, R5, 0x1 ;  /* 0x0000000105003836 */ /* 0x000fc60000000000 */
[----:B------:R-:W-:Y:S02]  /*0960*/  FSEL R6, R11, R6, P5 ;  /* 0x000000060b067208 */ /* 0x000fe40002800000 */
[----:B------:R-:W-:Y:S02]  /*0970*/  @P4 IADD3 R0, PT, PT, R5, 0x2, RZ ;  /* 0x0000000205004810 */ /* 0x000fe40007ffe0ff */
        /* <DEDUP_REMOVED lines=8> */
[----:B------:R-:W-:-:S03]  /*0a00*/  @P0 VIADD R0, R5, 0x5 ;  /* 0x0000000505000836 */ /* 0x000fc60000000000 */
[----:B------:R-:W-:-:S04]  /*0a10*/  FSETP.GT.AND P3, PT, R15, R2, PT ;  /* 0x000000020f00720b */ /* 0x000fc80003f64000 */
[----:B------:R-:W-:Y:S02]  /*0a20*/  FSEL R6, R15, R2, P3 ;  /* 0x000000020f067208 */ /* 0x000fe40001800000 */
[----:B------:R-:W-:-:S07]  /*0a30*/  @P2 IADD3 R0, PT, PT, R5, 0x6, RZ ;  /* 0x0000000605002810 */ /* 0x000fce0007ffe0ff */
[C---:B------:R-:W-:Y:S02]  /*0a40*/  @P3 VIADD R0, R5.reuse, 0x7 ;  /* 0x0000000705003836 */ /* 0x040fe40000000000 */
[----:B------:R-:W-:-:S07]  /*0a50*/  VIADD R5, R5, 0x8 ;  /* 0x0000000805057836 */ /* 0x000fce0000000000 */
.L_x_4:
        /* <DEDUP_REMOVED lines=11> */
[----:B------:R-:W5:Y:S01]  /*0b10*/  LDG.E.U16 R11, desc[UR10][R2.64+0x6] ;  /* 0x0000060a020b7981 */ /* 0x000f62000c1e1500 */
[----:B--2---:R-:W-:-:S02]  /*0b20*/  HADD2.F32 R7, -RZ, R7.H0_H0 ;  /* 0x20000007ff077230 */ /* 0x004fc40000004100 */
[----:B---3--:R-:W-:-:S03]  /*0b30*/  HADD2.F32 R9, -RZ, R9.H0_H0 ;  /* 0x20000009ff097230 */ /* 0x008fc60000004100 */
[----:B------:R-:W-:-:S04]  /*0b40*/  FSETP.GT.AND P0, PT, R7, R6, PT ;  /* 0x000000060700720b */ /* 0x000fc80003f04000 */
[----:B------:R-:W-:Y:S01]  /*0b50*/  FSEL R6, R7, R6, P0 ;  /* 0x0000000607067208 */ /* 0x000fe20000000000 */
[----:B----4-:R-:W-:Y:S01]  /*0b60*/  HADD2.F32 R7, -RZ, R10.H0_H0 ;  /* 0x2000000aff077230 */ /* 0x010fe20000004100 */
[----:B------:R-:W-:Y:S01]  /*0b70*/  SEL R0, R5, R0, P0 ;  /* 0x0000000005007207 */ /* 0x000fe20000000000 */
[----:B-----5:R-:W-:Y:S01]  /*0b80*/  HADD2.F32 R11, -RZ, R11.H0_H0 ;  /* 0x2000000bff0b7230 */ /* 0x020fe20000004100 */
[----:B------:R-:W-:-:S04]  /*0b90*/  FSETP.GT.AND P1, PT, R9, R6, PT ;  /* 0x000000060900720b */ /* 0x000fc80003f24000 */
[----:B------:R-:W-:-:S04]  /*0ba0*/  FSEL R6, R9, R6, P1 ;  /* 0x0000000609067208 */ /* 0x000fc80000800000 */
[----:B------:R-:W-:-:S04]  /*0bb0*/  FSETP.GT.AND P2, PT, R7, R6, PT ;  /* 0x000000060700720b */ /* 0x000fc80003f44000 */
[----:B------:R-:W-:Y:S02]  /*0bc0*/  FSEL R6, R7, R6, P2 ;  /* 0x0000000607067208 */ /* 0x000fe40001000000 */
[----:B------:R-:W-:Y:S02]  /*0bd0*/  @P1 IADD3 R0, PT, PT, R5, 0x1, RZ ;  /* 0x0000000105001810 */ /* 0x000fe40007ffe0ff */
[----:B------:R-:W-:-:S04]  /*0be0*/  FSETP.GT.AND P3, PT, R11, R6, PT ;  /* 0x000000060b00720b */ /* 0x000fc80003f64000 */
[----:B------:R-:W-:Y:S01]  /*0bf0*/  FSEL R6, R11, R6, P3 ;  /* 0x000000060b067208 */ /* 0x000fe20001800000 */
[----:B------:R-:W-:-:S08]  /*0c00*/  @P2 VIADD R0, R5, 0x2 ;  /* 0x0000000205002836 */ /* 0x000fd00000000000 */
[C---:B------:R-:W-:Y:S02]  /*0c10*/  @P3 VIADD R0, R5.reuse, 0x3 ;  /* 0x0000000305003836 */ /* 0x040fe40000000000 */
[----:B------:R-:W-:-:S07]  /*0c20*/  VIADD R5, R5, 0x4 ;  /* 0x0000000405057836 */ /* 0x000fce0000000000 */
.L_x_5:
[----:B------:R-:W-:Y:S05]  /*0c30*/  BRA.U !UP1, `(.L_x_1) ;  /* 0x0000000109387547 */ /* 0x000fea000b800000 */
[----:B------:R-:W0:Y:S01]  /*0c40*/  LDC.64 R10, c[0x0][0x380] ;  /* 0x0000e000ff0a7b82 */ /* 0x000e220000000a00 */
[----:B------:R-:W-:Y:S01]  /*0c50*/  IADD3 R7, PT, PT, R8, R5, RZ ;  /* 0x0000000508077210 */ /* 0x000fe20007ffe0ff */
[----:B------:R-:W-:-:S12]  /*0c60*/  UIADD3 UR4, UPT, UPT, -UR4, URZ, URZ ;  /* 0x000000ff04047290 */ /* 0x000fd8000fffe1ff */
.L_x_6:
[----:B0-----:R-:W-:-:S06]  /*0c70*/  IMAD.WIDE R2, R7, 0x2, R10 ;  /* 0x0000000207027825 */ /* 0x001fcc00078e020a */
[----:B------:R-:W2:Y:S01]  /*0c80*/  LDG.E.U16 R2, desc[UR10][R2.64] ;  /* 0x0000000a02027981 */ /* 0x000ea2000c1e1500 */
[----:B------:R-:W-:Y:S01]  /*0c90*/  UIADD3 UR4, UPT, UPT, UR4, 0x1, URZ ;  /* 0x0000000104047890 */ /* 0x000fe2000fffe0ff */
[----:B------:R-:W-:-:S03]  /*0ca0*/  VIADD R7, R7, 0x1 ;  /* 0x0000000107077836 */ /* 0x000fc60000000000 */
[----:B------:R-:W-:Y:S01]  /*0cb0*/  UISETP.NE.AND UP0, UPT, UR4, URZ, UPT ;  /* 0x000000ff0400728c */ /* 0x000fe2000bf05270 */
[----:B--2---:R-:W-:-:S05]  /*0cc0*/  HADD2.F32 R9, -RZ, R2.H0_H0 ;  /* 0x20000002ff097230 */ /* 0x004fca0000004100 */
[----:B------:R-:W-:-:S04]  /*0cd0*/  FSETP.GT.AND P0, PT, R9, R6, PT ;  /* 0x000000060900720b */ /* 0x000fc80003f04000 */
[C---:B------:R-:W-:Y:S01]  /*0ce0*/  SEL R0, R5.reuse, R0, P0 ;  /* 0x0000000005007207 */ /* 0x040fe20000000000 */
[----:B------:R-:W-:Y:S01]  /*0cf0*/  VIADD R5, R5, 0x1 ;  /* 0x0000000105057836 */ /* 0x000fe20000000000 */
[----:B------:R-:W-:Y:S01]  /*0d00*/  FSEL R6, R9, R6, P0 ;  /* 0x0000000609067208 */ /* 0x000fe20000000000 */
[----:B------:R-:W-:Y:S06]  /*0d10*/  BRA.U UP0, `(.L_x_6) ;  /* 0xfffffffd00d47547 */ /* 0x000fec000b83ffff */
.L_x_1:
[----:B------:R-:W0:Y:S02]  /*0d20*/  LDC.64 R2, c[0x0][0x388] ;  /* 0x0000e200ff027b82 */ /* 0x000e240000000a00 */
[----:B0-----:R-:W-:-:S05]  /*0d30*/  IMAD.WIDE R4, R4, 0x4, R2 ;  /* 0x0000000404047825 */ /* 0x001fca00078e0202 */
[----:B------:R-:W-:Y:S01]  /*0d40*/  STG.E desc[UR10][R4.64], R0 ;  /* 0x0000000004007986 */ /* 0x000fe2000c10190a */
[----:B------:R-:W-:Y:S05]  /*0d50*/  EXIT ;  /* 0x000000000000794d */ /* 0x000fea0003800000 */
.L_x_7:
        /* <DEDUP_REMOVED lines=10> */
.L_x_59:


//--------------------- .text._Z31softmax_argmax_kernel_optimizedILi256EEvPK6__halfPS0_Piii --------------------------
	.section	.text._Z31softmax_argmax_kernel_optimizedILi256EEvPK6__halfPS0_Piii,"ax",@progbits
	.align	128
        .global         _Z31softmax_argmax_kernel_optimizedILi256EEvPK6__halfPS0_Piii
        .type           _Z31softmax_argmax_kernel_optimizedILi256EEvPK6__halfPS0_Piii,@function
        .size           _Z31softmax_argmax_kernel_optimizedILi256EEvPK6__halfPS0_Piii,(.L_x_57 - _Z31softmax_argmax_kernel_optimizedILi256EEvPK6__halfPS0_Piii)
        .other          _Z31softmax_argmax_kernel_optimizedILi256EEvPK6__halfPS0_Piii,@"STO_CUDA_ENTRY STV_DEFAULT"
_Z31softmax_argmax_kernel_optimizedILi256EEvPK6__halfPS0_Piii:
.text._Z31softmax_argmax_kernel_optimizedILi256EEvPK6__halfPS0_Piii:
[----:B------:R-:W-:Y:S01]  /*0000*/  LDC R1, c[0x0][0x37c] ;  /* 0x0000df00ff017b82 */ /* 0x000fe20000000800 */
[----:B------:R-:W0:Y:S01]  /*0010*/  S2R R3, SR_CTAID.X ;  /* 0x0000000000037919 */ /* 0x000e220000002500 */
[----:B------:R-:W0:Y:S02]  /*0020*/  LDCU UR4, c[0x0][0x39c] ;  /* 0x00007380ff0477ac */ /* 0x000e240008000800 */
[----:B0-----:R-:W-:-:S13]  /*0030*/  ISETP.GE.AND P0, PT, R3, UR4, PT ;  /* 0x0000000403007c0c */ /* 0x001fda000bf06270 */
[----:B------:R-:W-:Y:S05]  /*0040*/  @P0 EXIT ;  /* 0x000000000000094d */ /* 0x000fea0003800000 */
[----:B------:R-:W0:Y:S01]  /*0050*/  S2R R2, SR_TID.X ;  /* 0x0000000000027919 */ /* 0x000e220000002100 */
[----:B------:R-:W0:Y:S01]  /*0060*/  LDCU UR4, c[0x0][0x398] ;  /* 0x00007300ff0477ac */ /* 0x000e220008000800 */
[----:B------:R-:W-:Y:S01]  /*0070*/  BSSY.RECONVERGENT B0, `(.L_x_8) ;  /* 0x00000d4000007945 */ /* 0x000fe20003800200 */
[----:B------:R-:W-:Y:S01]  /*0080*/  IMAD.MOV.U32 R9, RZ, RZ, RZ ;  /* 0x000000ffff097224 */ /* 0x000fe200078e00ff */
[----:B------:R-:W1:Y:S01]  /*0090*/  LDCU.64 UR6, c[0x0][0x358] ;  /* 0x00006b00ff0677ac */ /* 0x000e620008000a00 */
[----:B------:R-:W-:Y:S01]  /*00a0*/  IMAD.MOV.U32 R10, RZ, RZ, -0x800000 ;  /* 0xff800000ff0a7424 */ /* 0x000fe200078e00ff */
[C---:B0-----:R-:W-:Y:S02]  /*00b0*/  ISETP.GE.AND P0, PT, R2.reuse, UR4, PT ;  /* 0x0000000402007c0c */ /* 0x041fe4000bf06270 */
[----:B------:R-:W-:-:S11]  /*00c0*/  LOP3.LUT R25, R2, 0x1f, RZ, 0xc0, !PT ;  /* 0x0000001f02197812 */ /* 0x000fd600078ec0ff */
[----:B-1----:R-:W-:Y:S05]  /*00d0*/  @P0 BRA `(.L_x_9) ;  /* 0x0000000c00340947 */ /* 0x002fea0003800000 */
[----:B------:R-:W-:Y:S01]  /*00e0*/  LOP3.LUT R0, RZ, R2, RZ, 0x33, !PT ;  /* 0x00000002ff007212 */ /* 0x000fe200078e33ff */
[----:B------:R-:W-:Y:S01]  /*00f0*/  BSSY.RECONVERGENT B1, `(.L_x_10) ;  /* 0x0000067000017945 */ /* 0x000fe20003800200 */
[----:B------:R-:W-:Y:S02]  /*0100*/  IMAD.MOV.U32 R10, RZ, RZ, -0x800000 ;  /* 0xff800000ff0a7424 */ /* 0x000fe400078e00ff */
[----:B------:R-:W-:Y:S02]  /*0110*/  IMAD.MOV.U32 R9, RZ, RZ, RZ ;  /* 0x000000ffff097224 */ /* 0x000fe400078e00ff */
[----:B------:R-:W-:-:S05]  /*0120*/  VIADD R0, R0, UR4 ;  /* 0x0000000400007c36 */ /* 0x000fca0008000000 */
[C---:B------:R-:W-:Y:S02]  /*0130*/  ISETP.GE.U32.AND P1, PT, R0.reuse, 0xf00, PT ;  /* 0x00000f000000780c */ /* 0x040fe40003f26070 */
[----:B------:R-:W-:Y:S01]  /*0140*/  LEA.HI R8, R0, 0x1, RZ, 0x18 ;  /* 0x0000000100087811 */ /* 0x000fe200078fc0ff */
[----:B------:R-:W-:-:S03]  /*0150*/  IMAD.MOV.U32 R0, RZ, RZ, R2 ;  /* 0x000000ffff007224 */ /* 0x000fc600078e0002 */
[----:B------:R-:W-:-:S04]  /*0160*/  LOP3.LUT R26, R8, 0xf, RZ, 0xc0, !PT ;  /* 0x0000000f081a7812 */ /* 0x000fc800078ec0ff */
[----:B------:R-:W-:-:S03]  /*0170*/  ISETP.NE.AND P0, PT, R26, RZ, PT ;  /* 0x000000ff1a00720c */ /* 0x000fc60003f05270 */
[----:B------:R-:W-:Y:S10]  /*0180*/  @!P1 BRA `(.L_x_11) ;  /* 0x0000000400749947 */ /* 0x000ff40003800000 */
[----:B------:R-:W0:Y:S01]  /*0190*/  LDC.64 R4, c[0x0][0x380] ;  /* 0x0000e000ff047b82 */ /* 0x000e220000000a00 */
[----:B------:R-:W-:Y:S01]  /*01a0*/  LOP3.LUT R12, R8, 0x1fffff0, RZ, 0xc0, !PT ;  /* 0x01fffff0080c7812 */ /* 0x000fe200078ec0ff */
[----:B------:R-:W-:Y:S01]  /*01b0*/  IMAD R11, R3, UR4, R2 ;  /* 0x00000004030b7c24 */ /* 0x000fe2000f8e0202 */
[----:B------:R-:W-:Y:S01]  /*01c0*/  MOV R0, R2 ;  /* 0x0000000200007202 */ /* 0x000fe20000000f00 */
[----:B------:R-:W-:Y:S02]  /*01d0*/  IMAD.MOV.U32 R10, RZ, RZ, -0x800000 ;  /* 0xff800000ff0a7424 */ /* 0x000fe400078e00ff */
[----:B------:R-:W-:Y:S02]  /*01e0*/  IMAD.MOV.U32 R9, RZ, RZ, RZ ;  /* 0x000000ffff097224 */ /* 0x000fe400078e00ff */
[----:B------:R-:W-:-:S07]  /*01f0*/  IMAD.MOV R12, RZ, RZ, -R12 ;  /* 0x000000ffff0c7224 */ /* 0x000fce00078e0a0c */
.L_x_12:
[----:B0-----:R-:W-:-:S05]  /*0200*/  IMAD.WIDE R6, R11, 0x2, R4 ;  /* 0x000000020b067825 */ /* 0x001fca00078e0204 */
[----:B------:R-:W2:Y:S04]  /*0210*/  LDG.E.U16.CONSTANT R20, desc[UR6][R6.64] ;  /* 0x0000000606147981 */ /* 0x000ea8000c1e9500 */
[----:B------:R-:W3:Y:S04]  /*0220*/  LDG.E.U16.CONSTANT R22, desc[UR6][R6.64+0x200] ;  /* 0x0002000606167981 */ /* 0x000ee8000c1e9500 */
[----:B------:R-:W4:Y:S04]  /*0230*/  LDG.E.U16.CONSTANT R21, desc[UR6][R6.64+0x400] ;  /* 0x0004000606157981 */ /* 0x000f28000c1e9500 */
[----:B------:R-:W5:Y:S04]  /*0240*/  LDG.E.U16.CONSTANT R16, desc[UR6][R6.64+0x600] ;  /* 0x0006000606107981 */ /* 0x000f68000c1e9500 */
[----:B------:R-:W5:Y:S04]  /*0250*/  LDG.E.U16.CONSTANT R19, desc[UR6][R6.64+0x800] ;  /* 0x0008000606137981 */ /* 0x000f68000c1e9500 */
[----:B------:R-:W5:Y:S04]  /*0260*/  LDG.E.U16.CONSTANT R17, desc[UR6][R6.64+0xa00] ;  /* 0x000a000606117981 */ /* 0x000f68000c1e9500 */
[----:B------:R-:W5:Y:S04]  /*0270*/  LDG.E.U16.CONSTANT R18, desc[UR6][R6.64+0xc00] ;  /* 0x000c000606127981 */ /* 0x000f68000c1e9500 */
[----:B------:R-:W5:Y:S04]  /*0280*/  LDG.E.U16.CONSTANT R13, desc[UR6][R6.64+0xe00] ;  /* 0x000e0006060d7981 */ /* 0x000f68000c1e9500 */
[----:B------:R-:W5:Y:S04]  /*0290*/  LDG.E.U16.CONSTANT R14, desc[UR6][R6.64+0x1000] ;  /* 0x00100006060e7981 */ /* 0x000f68000c1e9500 */
[----:B------:R-:W5:Y:S01]  /*02a0*/  LDG.E.U16.CONSTANT R15, desc[UR6][R6.64+0x1200] ;  /* 0x00120006060f7981 */ /* 0x000f62000c1e9500 */
[----:B--2---:R-:W-:-:S03]  /*02b0*/  HADD2.F32 R23, -RZ, R20.H0_H0 ;  /* 0x20000014ff177230 */ /* 0x004fc60000004100 */
[----:B------:R-:W2:Y:S02]  /*02c0*/  LDG.E.U16.CONSTANT R20, desc[UR6][R6.64+0x1400] ;  /* 0x0014000606147981 */ /* 0x000ea4000c1e9500 */
[----:B------:R-:W-:-:S04]  /*02d0*/  FSETP.GT.AND P3, PT, R23, R10, PT ;  /* 0x0000000a1700720b */ /* 0x000fc80003f64000 */
[----:B------:R-:W-:Y:S02]  /*02e0*/  FSEL R23, R23, R10, P3 ;  /* 0x0000000a17177208 */ /* 0x000fe40001800000 */
[----:B------:R-:W2:Y:S01]  /*02f0*/  LDG.E.U16.CONSTANT R10, desc[UR6][R6.64+0x1600] ;  /* 0x00160006060a7981 */ /* 0x000ea2000c1e9500 */
[----:B---3--:R-:W-:-:S03]  /*0300*/  HADD2.F32 R24, -RZ, R22.H0_H0 ;  /* 0x20000016ff187230 */ /* 0x008fc60000004100 */
[----:B------:R-:W3:Y:S02]  /*0310*/  LDG.E.U16.CONSTANT R22, desc[UR6][R6.64+0x1800] ;  /* 0x0018000606167981 */ /* 0x000ee4000c1e9500 */
[----:B------:R-:W-:-:S04]  /*0320*/  FSETP.GT.AND P1, PT, R24, R23, PT ;  /* 0x000000171800720b */ /* 0x000fc80003f24000 */
[----:B------:R-:W-:Y:S01]  /*0330*/  FSEL R23, R24, R23, P1 ;  /* 0x0000001718177208 */ /* 0x000fe20000800000 */
[----:B----4-:R-:W-:Y:S02]  /*0340*/  HADD2.F32 R24, -RZ, R21.H0_H0 ;  /* 0x20000015ff187230 */ /* 0x010fe40000004100 */
[----:B------:R-:W4:Y:S03]  /*0350*/  LDG.E.U16.CONSTANT R21, desc[UR6][R6.64+0x1a00] ;  /* 0x001a000606157981 */ /* 0x000f26000c1e9500 */
[----:B------:R-:W-:-:S04]  /*0360*/  FSETP.GT.AND P2, PT, R24, R23, PT ;  /* 0x000000171800720b */ /* 0x000fc80003f44000 */
[----:B------:R-:W-:Y:S02]  /*0370*/  FSEL R27, R24, R23, P2 ;  /* 0x00000017181b7208 */ /* 0x000fe40001000000 */
[----:B------:R-:W4:Y:S04]  /*0380*/  LDG.E.U16.CONSTANT R23, desc[UR6][R6.64+0x1c00] ;  /* 0x001c000606177981 */ /* 0x000f28000c1e9500 */
[----:B------:R0:W4:Y:S01]  /*0390*/  LDG.E.U16.CONSTANT R24, desc[UR6][R6.64+0x1e00] ;  /* 0x001e000606187981 */ /* 0x000122000c1e9500 */
[----:B-----5:R-:W-:Y:S02]  /*03a0*/  HADD2.F32 R16, -RZ, R16.H0_H0 ;  /* 0x20000010ff107230 */ /* 0x020fe40000004100 */
[----:B------:R-:W-:-:S03]  /*03b0*/  HADD2.F32 R19, -RZ, R19.H0_H0 ;  /* 0x20000013ff137230 */ /* 0x000fc60000004100 */
[----:B------:R-:W-:-:S04]  /*03c0*/  FSETP.GT.AND P4, PT, R16, R27, PT ;  /* 0x0000001b1000720b */ /* 0x000fc80003f84000 */
[----:B------:R-:W-:Y:S01]  /*03d0*/  FSEL R16, R16, R27, P4 ;  /* 0x0000001b10107208 */ /* 0x000fe20002000000 */
[----:B------:R-:W-:-:S03]  /*03e0*/  HADD2.F32 R17, -RZ, R17.H0_H0 ;  /* 0x20000011ff117230 */ /* 0x000fc60000004100 */
[----:B------:R-:W-:-:S04]  /*03f0*/  FSETP.GT.AND P6, PT, R19, R16, PT ;  /* 0x000000101300720b */ /* 0x000fc80003fc4000 */
[----:B------:R-:W-:Y:S01]  /*0400*/  FSEL R16, R19, R16, P6 ;  /* 0x0000001013107208 */ /* 0x000fe20003000000 */
[----:B------:R-:W-:-:S03]  /*0410*/  HADD2.F32 R19, -RZ, R18.H0_H0 ;  /* 0x20000012ff137230 */ /* 0x000fc60000004100 */
[----:B------:R-:W-:-:S04]  /*0420*/  FSETP.GT.AND P5, PT, R17, R16, PT ;  /* 0x000000101100720b */ /* 0x000fc80003fa4000 */
[----:B------:R-:W-:Y:S02]  /*0430*/  FSEL R16, R17, R16, P5 ;  /* 0x0000001011107208 */ /* 0x000fe40002800000 */
[----:B------:R-:W-:Y:S02]  /*0440*/  SEL R9, R0, R9, P3 ;  /* 0x0000000900097207 */ /* 0x000fe40001800000 */
[----:B------:R-:W-:Y:S01]  /*0450*/  FSETP.GT.AND P3, PT, R19, R16, PT ;  /* 0x000000101300720b */ /* 0x000fe20003f64000 */
[----:B------:R-:W-:-:S03]  /*0460*/  HADD2.F32 R13, -RZ, R13.H0_H0 ;  /* 0x2000000dff0d7230 */ /* 0x000fc60000004100 */
[----:B------:R-:W-:Y:S01]  /*0470*/  FSEL R16, R19, R16, P3 ;  /* 0x0000001013107208 */ /* 0x000fe20001800000 */
[----:B------:R-:W-:-:S03]  /*0480*/  @P1 VIADD R9, R0, 0x100 ;  /* 0x0000010000091836 */ /* 0x000fc60000000000 */
[----:B------:R-:W-:Y:S01]  /*0490*/  FSETP.GT.AND P1, PT, R13, R16, PT ;  /* 0x000000100d00720b */ /* 0x000fe20003f24000 */
[----:B------:R-:W-:-:S03]  /*04a0*/  HADD2.F32 R14, -RZ, R14.H0_H0 ;  /* 0x2000000eff0e7230 */ /* 0x000fc60000004100 */
[----:B------:R-:W-:Y:S01]  /*04b0*/  FSEL R13, R13, R16, P1 ;  /* 0x000000100d0d7208 */ /* 0x000fe20000800000 */
[----:B------:R-:W-:-:S03]  /*04c0*/  @P2 VIADD R9, R0, 0x200 ;  /* 0x0000020000092836 */ /* 0x000fc60000000000 */
[----:B------:R-:W-:Y:S01]  /*04d0*/  FSETP.GT.AND P2, PT, R14, R13, PT ;  /* 0x0000000d0e00720b */ /* 0x000fe20003f44000 */
[----:B0-----:R-:W-:-:S03]  /*04e0*/  HADD2.F32 R6, -RZ, R15.H0_H0 ;  /* 0x2000000fff067230 */ /* 0x001fc60000004100 */
[----:B------:R-:W-:Y:S01]  /*04f0*/  FSEL R13, R14, R13, P2 ;  /* 0x0000000d0e0d7208 */ /* 0x000fe20001000000 */
[----:B------:R-:W-:-:S03]  /*0500*/  @P4 VIADD R9, R0, 0x300 ;  /* 0x0000030000094836 */ /* 0x000fc60000000000 */
[----:B------:R-:W-:Y:S01]  /*0510*/  FSETP.GT.AND P4, PT, R6, R13, PT ;  /* 0x0000000d0600720b */ /* 0x000fe20003f84000 */
[----:B------:R-:W-:-:S03]  /*0520*/  @P6 VIADD R9, R0, 0x400 ;  /* 0x0000040000096836 */ /* 0x000fc60000000000 */
[----:B------:R-:W-:Y:S01]  /*0530*/  FSEL R6, R6, R13, P4 ;  /* 0x0000000d06067208 */ /* 0x000fe20002000000 */
[C---:B------:R-:W-:Y:S02]  /*0540*/  @P5 VIADD R9, R0.reuse, 0x500 ;  /* 0x0000050000095836 */ /* 0x040fe40000000000 */
[C---:B------:R-:W-:Y:S01]  /*0550*/  @P3 VIADD R9, R0.reuse, 0x600 ;  /* 0x0000060000093836 */ /* 0x040fe20000000000 */
[C---:B------:R-:W-:Y:S01]  /*0560*/  @P1 IADD3 R9, PT, PT, R0.reuse, 0x700, RZ ;  /* 0x0000070000091810 */ /* 0x040fe20007ffe0ff */
[----:B------:R-:W-:Y:S02]  /*0570*/  @P2 VIADD R9, R0, 0x800 ;  /* 0x0000080000092836 */ /* 0x000fe40000000000 */
[----:B------:R-:W-:Y:S02]  /*0580*/  VIADD R12, R12, 0x10 ;  /* 0x000000100c0c7836 */ /* 0x000fe40000000000 */
[----:B------:R-:W-:Y:S02]  /*0590*/  @P4 VIADD R9, R0, 0x900 ;  /* 0x0000090000094836 */ /* 0x000fe40000000000 */
[----:B------:R-:W-:-:S02]  /*05a0*/  VIADD R11, R11, 0x1000 ;  /* 0x000010000b0b7836 */ /* 0x000fc40000000000 */
[----:B--2---:R-:W-:-:S05]  /*05b0*/  HADD2.F32 R7, -RZ, R20.H0_H0 ;  /* 0x20000014ff077230 */ /* 0x004fca0000004100 */
[----:B------:R-:W-:Y:S01]  /*05c0*/  FSETP.GT.AND P6, PT, R7, R6, PT ;  /* 0x000000060700720b */ /* 0x000fe20003fc4000 */
[----:B------:R-:W-:-:S03]  /*05d0*/  HADD2.F32 R13, -RZ, R10.H0_H0 ;  /* 0x2000000aff0d7230 */ /* 0x000fc60000004100 */
[----:B------:R-:W-:-:S04]  /*05e0*/  FSEL R6, R7, R6, P6 ;  /* 0x0000000607067208 */ /* 0x000fc80003000000 */
[----:B------:R-:W-:Y:S01]  /*05f0*/  FSETP.GT.AND P5, PT, R13, R6, PT ;  /* 0x000000060d00720b */ /* 0x000fe20003fa4000 */
[----:B---3--:R-:W-:-:S03]  /*0600*/  HADD2.F32 R7, -RZ, R22.H0_H0 ;  /* 0x20000016ff077230 */ /* 0x008fc60000004100 */
[----:B------:R-:W-:-:S04]  /*0610*/  FSEL R6, R13, R6, P5 ;  /* 0x000000060d067208 */ /* 0x000fc80002800000 */
[----:B------:R-:W-:Y:S01]  /*0620*/  FSETP.GT.AND P3, PT, R7, R6, PT ;  /* 0x000000060700720b */ /* 0x000fe20003f64000 */
[----:B----4-:R-:W-:-:S03]  /*0630*/  HADD2.F32 R21, -RZ, R21.H0_H0 ;  /* 0x20000015ff157230 */ /* 0x010fc60000004100 */
[----:B------:R-:W-:-:S04]  /*0640*/  FSEL R6, R7, R6, P3 ;  /* 0x0000000607067208 */ /* 0x000fc80001800000 */
[----:B------:R-:W-:Y:S01]  /*0650*/  FSETP.GT.AND P1, PT, R21, R6, PT ;  /* 0x000000061500720b */ /* 0x000fe20003f24000 */
[----:B------:R-:W-:-:S03]  /*0660*/  HADD2.F32 R23, -RZ, R23.H0_H0 ;  /* 0x20000017ff177230 */ /* 0x000fc60000004100 */
[----:B------:R-:W-:Y:S01]  /*0670*/  FSEL R6, R21, R6, P1 ;  /* 0x0000000615067208 */ /* 0x000fe20000800000 */
[----:B------:R-:W-:-:S03]  /*0680*/  @P6 VIADD R9, R0, 0xa00 ;  /* 0x00000a0000096836 */ /* 0x000fc60000000000 */
[CC--:B------:R-:W-:Y:S01]  /*0690*/  FSETP.GT.AND P2, PT, R23.reuse, R6.reuse, PT ;  /* 0x000000061700720b */ /* 0x0c0fe20003f44000 */
[----:B------:R-:W-:Y:S02]  /*06a0*/  HADD2.F32 R7, -RZ, R24.H0_H0 ;  /* 0x20000018ff077230 */ /* 0x000fe40000004100 */
[C---:B------:R-:W-:Y:S01]  /*06b0*/  @P5 VIADD R9, R0.reuse, 0xb00 ;  /* 0x00000b0000095836 */ /* 0x040fe20000000000 */
[----:B------:R-:W-:Y:S01]  /*06c0*/  FSEL R6, R23, R6, P2 ;  /* 0x0000000617067208 */ /* 0x000fe20001000000 */
[C---:B------:R-:W-:Y:S02]  /*06d0*/  @P3 VIADD R9, R0.reuse, 0xc00 ;  /* 0x00000c0000093836 */ /* 0x040fe40000000000 */
[----:B------:R-:W-:Y:S01]  /*06e0*/  @P1 VIADD R9, R0, 0xd00 ;  /* 0x00000d0000091836 */ /* 0x000fe20000000000 */
[----:B------:R-:W-:Y:S02]  /*06f0*/  ISETP.NE.AND P1, PT, R12, RZ, PT ;  /* 0x000000ff0c00720c */ /* 0x000fe40003f25270 */
[----:B------:R-:W-:-:S03]  /*0700*/  FSETP.GT.AND P4, PT, R7, R6, PT ;  /* 0x000000060700720b */ /* 0x000fc60003f84000 */
[----:B------:R-:W-:Y:S02]  /*0710*/  @P2 IADD3 R9, PT, PT, R0, 0xe00, RZ ;  /* 0x00000e0000092810 */ /* 0x000fe40007ffe0ff */
[----:B------:R-:W-:-:S08]  /*0720*/  FSEL R10, R7, R6, P4 ;  /* 0x00000006070a7208 */ /* 0x000fd00002000000 */
[C---:B------:R-:W-:Y:S02]  /*0730*/  @P4 VIADD R9, R0.reuse, 0xf00 ;  /* 0x00000f0000094836 */ /* 0x040fe40000000000 */
[----:B------:R-:W-:Y:S01]  /*0740*/  VIADD R0, R0, 0x1000 ;  /* 0x0000100000007836 */ /* 0x000fe20000000000 */
[----:B------:R-:W-:Y:S06]  /*0750*/  @P1 BRA `(.L_x_12) ;  /* 0xfffffff800a81947 */ /* 0x000fec000383ffff */
.L_x_11:
[----:B------:R-:W-:Y:S05]  /*0760*/  BSYNC.RECONVERGENT B1 ;  /* 0x0000000000017941 */ /* 0x000fea0003800200 */
.L_x_10:
[----:B------:R-:W-:Y:S05]  /*0770*/  @!P0 BRA `(.L_x_9) ;  /* 0x00000004008c8947 */ /* 0x000fea0003800000 */
[----:B------:R-:W-:Y:S01]  /*0780*/  ISETP.GE.U32.AND P1, PT, R26, 0x8, PT ;  /* 0x000000081a00780c */ /* 0x000fe20003f26070 */
[----:B------:R-:W-:Y:S01]  /*0790*/  BSSY.RECONVERGENT B1, `(.L_x_13) ;  /* 0x0000031000017945 */ /* 0x000fe20003800200 */
[----:B------:R-:W-:-:S04]  /*07a0*/  LOP3.LUT R16, R8, 0x7, RZ, 0xc0, !PT ;  /* 0x0000000708107812 */ /* 0x000fc800078ec0ff */
[----:B------:R-:W-:-:S07]  /*07b0*/  ISETP.NE.AND P0, PT, R16, RZ, PT ;  /* 0x000000ff1000720c */ /* 0x000fce0003f05270 */
[----:B------:R-:W-:Y:S06]  /*07c0*/  @!P1 BRA `(.L_x_14) ;  /* 0x0000000000b49947 */ /* 0x000fec0003800000 */
[----:B------:R-:W0:Y:S01]  /*07d0*/  LDC.64 R4, c[0x0][0x380] ;  /* 0x0000e000ff047b82 */ /* 0x000e220000000a00 */
[----:B------:R-:W1:Y:S02]  /*07e0*/  LDCU UR5, c[0x0][0x398] ;  /* 0x00007300ff0577ac */ /* 0x000e640008000800 */
[----:B-1----:R-:W-:-:S04]  /*07f0*/  IMAD R7, R3, UR5, R0 ;  /* 0x0000000503077c24 */ /* 0x002fc8000f8e0200 */
        /* <DEDUP_REMOVED lines=8> */
[----:B------:R0:W5:Y:S01]  /*0880*/  LDG.E.U16.CONSTANT R7, desc[UR6][R4.64+0xe00] ;  /* 0x000e000604077981 */ /* 0x000162000c1e9500 */
        /* <DEDUP_REMOVED lines=8> */
[----:B------:R-:W-:-:S03]  /*0910*/  HADD2.F32 R17, -RZ, R17.H0_H0 ;  /* 0x20000011ff117230 */ /* 0x000fc60000004100 */
[----:B------:R-:W-:Y:S01]  /*0920*/  FSEL R10, R13, R10, P6 ;  /* 0x0000000a0d0a7208 */ /* 0x000fe20003000000 */
[----:B0-----:R-:W-:-:S03]  /*0930*/  HADD2.F32 R5, -RZ, R18.H0_H0 ;  /* 0x20000012ff057230 */ /* 0x001fc60000004100 */
[----:B------:R-:W-:Y:S01]  /*0940*/  FSETP.GT.AND P4, PT, R11, R10, PT ;  /* 0x0000000a0b00720b */ /* 0x000fe20003f84000 */
[----:B------:R-:W-:-:S03]  /*0950*/  HADD2.F32 R6, -RZ, R6.H0_H0 ;  /* 0x20000006ff067230 */ /* 0x000fc60000004100 */
        /* <DEDUP_REMOVED lines=20> */
.L_x_14:
[----:B------:R-:W-:Y:S05]  /*0aa0*/  BSYNC.RECONVERGENT B1 ;  /* 0x0000000000017941 */ /* 0x000fea0003800200 */
.L_x_13:
        /* <DEDUP_REMOVED lines=13> */
[----:B------:R-:W5:Y:S01]  /*0b80*/  LDG.E.U16.CONSTANT R13, desc[UR6][R4.64+0x600] ;  /* 0x00060006040d7981 */ /* 0x000f62000c1e9500 */
[----:B--2---:R-:W-:-:S02]  /*0b90*/  HADD2.F32 R7, -RZ, R6.H0_H0 ;  /* 0x20000006ff077230 */ /* 0x004fc40000004100 */
[----:B---3--:R-:W-:-:S03]  /*0ba0*/  HADD2.F32 R6, -RZ, R11.H0_H0 ;  /* 0x2000000bff067230 */ /* 0x008fc60000004100 */
[----:B------:R-:W-:Y:S01]  /*0bb0*/  FSETP.GT.AND P0, PT, R7, R10, PT ;  /* 0x0000000a0700720b */ /* 0x000fe20003f04000 */
[----:B----4-:R-:W-:-:S03]  /*0bc0*/  HADD2.F32 R11, -RZ, R12.H0_H0 ;  /* 0x2000000cff0b7230 */ /* 0x010fc60000004100 */
[----:B------:R-:W-:Y:S02]  /*0bd0*/  FSEL R7, R7, R10, P0 ;  /* 0x0000000a07077208 */ /* 0x000fe40000000000 */
[----:B------:R-:W-:Y:S01]  /*0be0*/  SEL R9, R0, R9, P0 ;  /* 0x0000000900097207 */ /* 0x000fe20000000000 */
[----:B-----5:R-:W-:Y:S01]  /*0bf0*/  HADD2.F32 R13, -RZ, R13.H0_H0 ;  /* 0x2000000dff0d7230 */ /* 0x020fe20000004100 */
[----:B------:R-:W-:-:S04]  /*0c00*/  FSETP.GT.AND P2, PT, R6, R7, PT ;  /* 0x000000070600720b */ /* 0x000fc80003f44000 */
[----:B------:R-:W-:-:S04]  /*0c10*/  FSEL R6, R6, R7, P2 ;  /* 0x0000000706067208 */ /* 0x000fc80001000000 */
[----:B------:R-:W-:-:S04]  /*0c20*/  FSETP.GT.AND P3, PT, R11, R6, PT ;  /* 0x000000060b00720b */ /* 0x000fc80003f64000 */
[----:B------:R-:W-:Y:S01]  /*0c30*/  FSEL R6, R11, R6, P3 ;  /* 0x000000060b067208 */ /* 0x000fe20001800000 */
[----:B------:R-:W-:-:S03]  /*0c40*/  @P2 VIADD R9, R0, 0x100 ;  /* 0x0000010000092836 */ /* 0x000fc60000000000 */
[----:B------:R-:W-:-:S04]  /*0c50*/  FSETP.GT.AND P4, PT, R13, R6, PT ;  /* 0x000000060d00720b */ /* 0x000fc80003f84000 */
[----:B------:R-:W-:Y:S01]  /*0c60*/  FSEL R10, R13, R6, P4 ;  /* 0x000000060d0a7208 */ /* 0x000fe20002000000 */
[----:B------:R-:W-:-:S08]  /*0c70*/  @P3 VIADD R9, R0, 0x200 ;  /* 0x0000020000093836 */ /* 0x000fd00000000000 */
[C---:B------:R-:W-:Y:S02]  /*0c80*/  @P4 VIADD R9, R0.reuse, 0x300 ;  /* 0x0000030000094836 */ /* 0x040fe40000000000 */
[----:B------:R-:W-:-:S07]  /*0c90*/  VIADD R0, R0, 0x400 ;  /* 0x0000040000007836 */ /* 0x000fce0000000000 */
.L_x_16:
[----:B------:R-:W-:Y:S05]  /*0ca0*/  BSYNC.RECONVERGENT B1 ;  /* 0x0000000000017941 */ /* 0x000fea0003800200 */
.L_x_15:
[----:B------:R-:W-:Y:S05]  /*0cb0*/  @!P1 BRA `(.L_x_9) ;  /* 0x00000000003c9947 */ /* 0x000fea0003800000 */
[----:B------:R-:W0:Y:S01]  /*0cc0*/  LDC.64 R6, c[0x0][0x380] ;  /* 0x0000e000ff067b82 */ /* 0x000e220000000a00 */
[----:B------:R-:W1:Y:S01]  /*0cd0*/  LDCU UR5, c[0x0][0x398] ;  /* 0x00007300ff0577ac */ /* 0x000e620008000800 */
[----:B------:R-:W-:Y:S01]  /*0ce0*/  IADD3 R8, PT, PT, -R8, RZ, RZ ;  /* 0x000000ff08087210 */ /* 0x000fe20007ffe1ff */
[----:B-1----:R-:W-:-:S07]  /*0cf0*/  IMAD R11, R3, UR5, R0 ;  /* 0x00000005030b7c24 */ /* 0x002fce000f8e0200 */
.L_x_17:
[----:B0-----:R-:W-:-:S06]  /*0d00*/  IMAD.WIDE R4, R11, 0x2, R6 ;  /* 0x000000020b047825 */ /* 0x001fcc00078e0206 */
[----:B------:R-:W2:Y:S01]  /*0d10*/  LDG.E.U16.CONSTANT R4, desc[UR6][R4.64] ;  /* 0x0000000604047981 */ /* 0x000ea2000c1e9500 */
[----:B------:R-:W-:Y:S02]  /*0d20*/  VIADD R8, R8, 0x1 ;  /* 0x0000000108087836 */ /* 0x000fe40000000000 */
[----:B------:R-:W-:-:S03]  /*0d30*/  VIADD R11, R11, 0x100 ;  /* 0x000001000b0b7836 */ /* 0x000fc60000000000 */
[----:B------:R-:W-:Y:S01]  /*0d40*/  ISETP.NE.AND P1, PT, R8, RZ, PT ;  /* 0x000000ff0800720c */ /* 0x000fe20003f25270 */
[----:B--2---:R-:W-:-:S05]  /*0d50*/  HADD2.F32 R13, -RZ, R4.H0_H0 ;  /* 0x20000004ff0d7230 */ /* 0x004fca0000004100 */
[----:B------:R-:W-:-:S04]  /*0d60*/  FSETP.GT.AND P0, PT, R13, R10, PT ;  /* 0x0000000a0d00720b */ /* 0x000fc80003f04000 */
[C---:B------:R-:W-:Y:S01]  /*0d70*/  SEL R9, R0.reuse, R9, P0 ;  /* 0x0000000900097207 */ /* 0x040fe20000000000 */
[----:B------:R-:W-:Y:S01]  /*0d80*/  VIADD R0, R0, 0x100 ;  /* 0x0000010000007836 */ /* 0x000fe20000000000 */
[----:B------:R-:W-:Y:S01]  /*0d90*/  FSEL R10, R13, R10, P0 ;  /* 0x0000000a0d0a7208 */ /* 0x000fe20000000000 */
[----:B------:R-:W-:Y:S06]  /*0da0*/  @P1 BRA `(.L_x_17) ;  /* 0xfffffffc00d41947 */ /* 0x000fec000383ffff */
.L_x_9:
[----:B------:R-:W-:Y:S05]  /*0db0*/  BSYNC.RECONVERGENT B0 ;  /* 0x0000000000007941 */ /* 0x000fea0003800200 */
.L_x_8:
[----:B------:R-:W0:Y:S01]  /*0dc0*/  SHFL.DOWN PT, R5, R10, 0x10, 0x1f ;  /* 0x0a001f000a057f89 */ /* 0x000e2200000e0000 */
[----:B------:R-:W-:Y:S01]  /*0dd0*/  PLOP3.LUT P0, PT, PT, PT, PT, 0x80, 0x8 ;  /* 0x000000000008781c */ /* 0x000fe20003f0f070 */
[----:B------:R-:W1:Y:S01]  /*0de0*/  S2UR UR5, SR_CgaCtaId ;  /* 0x00000000000579c3 */ /* 0x000e620000008800 */
[----:B------:R-:W-:Y:S01]  /*0df0*/  UMOV UR4, 0x400 ;  /* 0x0000040000047882 */ /* 0x000fe20000000000 */
[----:B------:R-:W2:Y:S01]  /*0e00*/  SHFL.DOWN PT, R0, R9, 0x10, 0x1f ;  /* 0x0a001f0009007f89 */ /* 0x000ea200000e0000 */
[----:B0-----:R-:W-:Y:S01]  /*0e10*/  FSETP.GEU.AND P1, PT, R10, R5, PT ;  /* 0x000000050a00720b */ /* 0x001fe20003f2e000 */
[----:B-1----:R-:W-:-:S12]  /*0e20*/  ULEA UR4, UR5, UR4, 0x18 ;  /* 0x0000000405047291 */ /* 0x002fd8000f8ec0ff */
[----:B--2---:R-:W-:-:S04]  /*0e30*/  @P1 ISETP.GE.AND P2, PT, R0, R9, PT ;  /* 0x000000090000120c */ /* 0x004fc80003f46270 */
[----:B------:R-:W-:-:S04]  /*0e40*/  @P1 FSETP.EQ.AND P0, PT, R10, R5, !P2 ;  /* 0x000000050a00120b */ /* 0x000fc80005702000 */
[----:B------:R-:W-:Y:S02]  /*0e50*/  FSEL R5, R5, R10, P0 ;  /* 0x0000000a05057208 */ /* 0x000fe40000000000 */
[----:B------:R-:W-:Y:S02]  /*0e60*/  SEL R0, R0, R9, P0 ;  /* 0x0000000900007207 */ /* 0x000fe40000000000 */
[----:B------:R-:W-:Y:S01]  /*0e70*/  PLOP3.LUT P0, PT, PT, PT, PT, 0x80, 0x8 ;  /* 0x000000000008781c */ /* 0x000fe20003f0f070 */
[----:B------:R-:W0:Y:S04]  /*0e80*/  SHFL.DOWN PT, R4, R5, 0x8, 0x1f ;  /* 0x09001f0005047f89 */ /* 0x000e2800000e0000 */
[----:B------:R-:W1:Y:S01]  /*0e90*/  SHFL.DOWN PT, R7, R0, 0x8, 0x1f ;  /* 0x09001f0000077f89 */ /* 0x000e6200000e0000 */
[----:B0-----:R-:W-:-:S13]  /*0ea0*/  FSETP.GEU.AND P1, PT, R5, R4, PT ;  /* 0x000000040500720b */ /* 0x001fda0003f2e000 */
[----:B-1----:R-:W-:-:S04]  /*0eb0*/  @P1 ISETP.GE.AND P2, PT, R7, R0, PT ;  /* 0x000000000700120c */ /* 0x002fc80003f46270 */
        /* <DEDUP_REMOVED lines=16> */
[----:B------:R-:W-:Y:S02]  /*0fc0*/  @P1 FSETP.EQ.AND P0, PT, R9, R0, !P2 ;  /* 0x000000000900120b */ /* 0x000fe40005702000 */
[----:B------:R-:W-:Y:S02]  /*0fd0*/  ISETP.NE.AND P2, PT, R25, RZ, PT ;  /* 0x000000ff1900720c */ /* 0x000fe40003f45270 */
[----:B------:R-:W-:Y:S02]  /*0fe0*/  FSEL R4, R0, R9, P0 ;  /* 0x0000000900047208 */ /* 0x000fe40000000000 */
[----:B------:R-:W-:Y:S02]  /*0ff0*/  SEL R5, R5, R6, P0 ;  /* 0x0000000605057207 */ /* 0x000fe40000000000 */
[----:B------:R-:W-:Y:S01]  /*1000*/  PLOP3.LUT P0, PT, PT, PT, PT, 0x80, 0x8 ;  /* 0x000000000008781c */ /* 0x000fe20003f0f070 */
[----:B------:R-:W0:Y:S01]  /*1010*/  SHFL.DOWN PT, R7, R4, 0x1, 0x1f ;  /* 0x08201f0004077f89 */ /* 0x000e2200000e0000 */
[----:B------:R-:W-:-:S02]  /*1020*/  SHF.R.U32.HI R0, RZ, 0x3, R2 ;  /* 0x00000003ff007819 */ /* 0x000fc40000011602 */
[----:B------:R-:W-:Y:S01]  /*1030*/  ISETP.GT.U32.AND P1, PT, R2, 0x7, PT ;  /* 0x000000070200780c */ /* 0x000fe20003f24070 */
[----:B------:R-:W1:Y:S01]  /*1040*/  SHFL.DOWN PT, R8, R5, 0x1, 0x1f ;  /* 0x08201f0005087f89 */ /* 0x000e6200000e0000 */
[----:B------:R-:W-:Y:S02]  /*1050*/  LOP3.LUT R0, R0, 0x7c, RZ, 0xc0, !PT ;  /* 0x0000007c00007812 */ /* 0x000fe400078ec0ff */
[----:B------:R-:W-:Y:S02]  /*1060*/  LEA R9, R2, UR4, 0x2 ;  /* 0x0000000402097c11 */ /* 0x000fe4000f8e10ff */
[----:B0-----:R-:W-:-:S13]  /*1070*/  FSETP.GEU.AND P3, PT, R4, R7, PT ;  /* 0x000000070400720b */ /* 0x001fda0003f6e000 */
[----:B-1----:R-:W-:-:S04]  /*1080*/  @P3 ISETP.GE.AND P4, PT, R8, R5, PT ;  /* 0x000000050800320c */ /* 0x002fc80003f86270 */
[----:B------:R-:W-:Y:S02]  /*1090*/  @P3 FSETP.EQ.AND P0, PT, R4, R7, !P4 ;  /* 0x000000070400320b */ /* 0x000fe40006702000 */
[----:B------:R-:W-:Y:S02]  /*10a0*/  ISETP.GT.U32.AND P3, PT, R2, 0x1f, PT ;  /* 0x0000001f0200780c */ /* 0x000fe40003f64070 */
[----:B------:R-:W-:Y:S01]  /*10b0*/  FSEL R11, R7, R4, P0 ;  /* 0x00000004070b7208 */ /* 0x000fe20000000000 */
[----:B------:R-:W-:Y:S01]  /*10c0*/  IMAD.MOV.U32 R7, RZ, RZ, 0x7fffffff ;  /* 0x7fffffffff077424 */ /* 0x000fe200078e00ff */
[----:B------:R-:W-:Y:S01]  /*10d0*/  SEL R5, R8, R5, P0 ;  /* 0x0000000508057207 */ /* 0x000fe20000000000 */
[----:B------:R-:W-:Y:S02]  /*10e0*/  IMAD.MOV.U32 R8, RZ, RZ, -0x800000 ;  /* 0xff800000ff087424 */ /* 0x000fe400078e00ff */
[----:B------:R0:W-:Y:S04]  /*10f0*/  @!P2 STS [R0+UR4], R11 ;  /* 0x0000000b0000a988 */ /* 0x0001e80008000804 */
[----:B------:R0:W-:Y:S01]  /*1100*/  @!P2 STS [R0+UR4+0x20], R5 ;  /* 0x000020050000a988 */ /* 0x0001e20008000804 */
[----:B------:R-:W-:Y:S06]  /*1110*/  BAR.SYNC.DEFER_BLOCKING 0x0 ;  /* 0x0000000000007b1d */ /* 0x000fec0000010000 */
[----:B------:R0:W1:Y:S04]  /*1120*/  @!P1 LDS R8, [R9] ;  /* 0x0000000009089984 */ /* 0x0000680000000800 */
[----:B------:R0:W2:Y:S01]  /*1130*/  @!P1 LDS R7, [R9+0x20] ;  /* 0x0000200009079984 */ /* 0x0000a20000000800 */
[----:B------:R-:W-:Y:S05]  /*1140*/  @P3 BRA `(.L_x_18) ;  /* 0x0000000000c03947 */ /* 0x000fea0003800000 */
[----:B------:R-:W-:-:S03]  /*1150*/  UMOV UR5, 0xffffffff ;  /* 0xffffffff00057882 */ /* 0x000fc60000000000 */
[----:B------:R-:W-:Y:S05]  /*1160*/  BRA.DIV UR5, `(.L_x_19) ;  /* 0x0000001205587947 */ /* 0x000fea000b800000 */
[----:B01----:R-:W0:Y:S01]  /*1170*/  SHFL.DOWN PT, R11, R8, 0x10, 0x1f ;  /* 0x0a001f00080b7f89 */ /* 0x003e2200000e0000 */
[----:B------:R-:W-:-:S03]  /*1180*/  PLOP3.LUT P0, PT, PT, PT, PT, 0x80, 0x8 ;  /* 0x000000000008781c */ /* 0x000fc60003f0f070 */
[----:B--2---:R-:W1:Y:S01]  /*1190*/  SHFL.DOWN PT, R10, R7, 0x10, 0x1f ;  /* 0x0a001f00070a7f89 */ /* 0x004e6200000e0000 */
[----:B0-----:R-:W-:-:S13]  /*11a0*/  FSETP.GEU.AND P5, PT, R8, R11, PT ;  /* 0x0000000b0800720b */ /* 0x001fda0003fae000 */
[----:B-1----:R-:W-:-:S04]  /*11b0*/  @P5 ISETP.GE.AND P4, PT, R10, R7, PT ;  /* 0x000000070a00520c */ /* 0x002fc80003f86270 */
[----:B------:R-:W-:-:S04]  /*11c0*/  @P5 FSETP.EQ.AND P4, PT, R8, R11, !P4 ;  /* 0x0000000b0800520b */ /* 0x000fc80006782000 */
[----:B------:R-:W-:-:S04]  /*11d0*/  @P5 PLOP3.LUT P0, PT, P4, PT, PT, 0x80, 0x8 ;  /* 0x000000000008581c */ /* 0x000fc8000270f070 */
        /* <DEDUP_REMOVED lines=28> */
[----:B------:R-:W-:-:S03]  /*13a0*/  SEL R11, R8, R13, P0 ;  /* 0x0000000d080b7207 */ /* 0x000fc60000000000 */
[----:B------:R0:W1:Y:S04]  /*13b0*/  SHFL.DOWN PT, R7, R12, 0x1, 0x1f ;  /* 0x08201f000c077f89 */ /* 0x00006800000e0000 */
[----:B------:R0:W2:Y:S02]  /*13c0*/  SHFL.DOWN PT, R8, R11, 0x1, 0x1f ;  /* 0x08201f000b087f89 */ /* 0x0000a400000e0000 */
.L_x_46:
[----:B-1----:R-:W-:Y:S02]  /*13d0*/  FSETP.GEU.AND P4, PT, R12, R7, PT ;  /* 0x000000070c00720b */ /* 0x002fe40003f8e000 */
[----:B------:R-:W-:-:S11]  /*13e0*/  PLOP3.LUT P0, PT, PT, PT, PT, 0x80, 0x8 ;  /* 0x000000000008781c */ /* 0x000fd60003f0f070 */
[----:B--2---:R-:W-:-:S04]  /*13f0*/  @P4 ISETP.GE.AND P5, PT, R8, R11, PT ;  /* 0x0000000b0800420c */ /* 0x004fc80003fa6270 */
[----:B------:R-:W-:-:S04]  /*1400*/  @P4 FSETP.EQ.AND P0, PT, R12, R7, !P5 ;  /* 0x000000070c00420b */ /* 0x000fc80006f02000 */
[----:B------:R-:W-:Y:S02]  /*1410*/  FSEL R7, R7, R12, P0 ;  /* 0x0000000c07077208 */ /* 0x000fe40000000000 */
[----:B------:R-:W-:-:S03]  /*1420*/  SEL R8, R8, R11, P0 ;  /* 0x0000000b08087207 */ /* 0x000fc60000000000 */
[----:B------:R3:W-:Y:S04]  /*1430*/  @!P2 STS [UR4], R7 ;  /* 0x00000007ff00a988 */ /* 0x0007e80008000804 */
[----:B------:R3:W-:Y:S02]  /*1440*/  @!P2 STS [UR4+0x20], R8 ;  /* 0x00002008ff00a988 */ /* 0x0007e40008000804 */
.L_x_18:
[----:B------:R-:W4:Y:S01]  /*1450*/  LDC R10, c[0x0][0x398] ;  /* 0x0000e600ff0a7b82 */ /* 0x000f220000000800 */
[----:B------:R-:W-:Y:S05]  /*1460*/  WARPSYNC.ALL ;  /* 0x0000000000007948 */ /* 0x000fea0003800000 */
[----:B----4-:R-:W-:Y:S02]  /*1470*/  ISETP.GE.AND P5, PT, R2, R10, PT ;  /* 0x0000000a0200720c */ /* 0x010fe40003fa6270 */
[----:B------:R-:W-:Y:S01]  /*1480*/  BAR.SYNC.DEFER_BLOCKING 0x0 ;  /* 0x0000000000007b1d */ /* 0x000fe20000010000 */
[----:B0-----:R-:W-:-:S05]  /*1490*/  IMAD.MOV.U32 R12, RZ, RZ, RZ ;  /* 0x000000ffff0c7224 */ /* 0x001fca00078e00ff */
[----:B------:R-:W-:Y:S01]  /*14a0*/  BSSY.RECONVERGENT B0, `(.L_x_20) ;  /* 0x0000075000007945 */ /* 0x000fe20003800200 */
[----:B-1-3--:R-:W0:Y:S04]  /*14b0*/  LDS R8, [UR4+0x20] ;  /* 0x00002004ff087984 */ /* 0x00ae280008000800 */
[----:B------:R-:W-:Y:S05]  /*14c0*/  @P5 BRA `(.L_x_21) ;  /* 0x0000000400c85947 */ /* 0x000fea0003800000 */
[----:B------:R-:W1:Y:S01]  /*14d0*/  LDS R11, [UR4] ;  /* 0x00000004ff0b7984 */ /* 0x000e620008000800 */
[----:B------:R-:W-:Y:S01]  /*14e0*/  LOP3.LUT R5, RZ, R2, RZ, 0x33, !PT ;  /* 0x00000002ff057212 */ /* 0x000fe200078e33ff */
[----:B------:R-:W-:Y:S01]  /*14f0*/  BSSY.RECONVERGENT B1, `(.L_x_22) ;  /* 0x0000027000017945 */ /* 0x000fe20003800200 */
[----:B------:R-:W-:Y:S02]  /*1500*/  HFMA2 R12, -RZ, RZ, 0, 0 ;  /* 0x00000000ff0c7431 */ /* 0x000fe400000001ff */
[----:B------:R-:W-:Y:S02]  /*1510*/  IMAD.MOV.U32 R13, RZ, RZ, R2 ;  /* 0x000000ffff0d7224 */ /* 0x000fe400078e0002 */
[----:B------:R-:W-:-:S05]  /*1520*/  IMAD.IADD R14, R5, 0x1, R10 ;  /* 0x00000001050e7824 */ /* 0x000fca00078e020a */
[C---:B------:R-:W-:Y:S02]  /*1530*/  LOP3.LUT R4, R14.reuse, 0x300, RZ, 0xc0, !PT ;  /* 0x000003000e047812 */ /* 0x040fe400078ec0ff */
[----:B------:R-:W-:Y:S02]  /*1540*/  ISETP.GE.U32.AND P4, PT, R14, 0x300, PT ;  /* 0x000003000e00780c */ /* 0x000fe40003f86070 */
[----:B------:R-:W-:-:S13]  /*1550*/  ISETP.NE.AND P0, PT, R4, 0x300, PT ;  /* 0x000003000400780c */ /* 0x000fda0003f05270 */
[----:B------:R-:W-:Y:S05]  /*1560*/  @!P0 BRA `(.L_x_23) ;  /* 0x00000000007c8947 */ /* 0x000fea0003800000 */
[----:B------:R-:W3:Y:S01]  /*1570*/  LDC.64 R4, c[0x0][0x380] ;  /* 0x0000e000ff047b82 */ /* 0x000ee20000000a00 */
[----:B------:R-:W-:Y:S01]  /*1580*/  LEA.HI R14, R14, 0x1, RZ, 0x18 ;  /* 0x000000010e0e7811 */ /* 0x000fe200078fc0ff */
[--C-:B------:R-:W-:Y:S02]  /*1590*/  IMAD R15, R3, R10, R2.reuse ;  /* 0x0000000a030f7224 */ /* 0x100fe400078e0202 */
[----:B------:R-:W-:Y:S01]  /*15a0*/  IMAD.MOV.U32 R12, RZ, RZ, RZ ;  /* 0x000000ffff0c7224 */ /* 0x000fe200078e00ff */
[----:B------:R-:W-:Y:S01]  /*15b0*/  LOP3.LUT R14, R14, 0x3, RZ, 0xc0, !PT ;  /* 0x000000030e0e7812 */ /* 0x000fe200078ec0ff */
[----:B------:R-:W-:Y:S02]  /*15c0*/  IMAD.MOV.U32 R13, RZ, RZ, R2 ;  /* 0x000000ffff0d7224 */ /* 0x000fe400078e0002 */
[----:B--2---:R-:W2:Y:S02]  /*15d0*/  LDC.64 R6, c[0x0][0x388] ;  /* 0x0000e200ff067b82 */ /* 0x004ea40000000a00 */
[----:B------:R-:W-:-:S07]  /*15e0*/  IMAD.MOV R14, RZ, RZ, -R14 ;  /* 0x000000ffff0e7224 */ /* 0x000fce00078e0a0e */
.L_x_24:
[----:B---34-:R-:W-:-:S06]  /*15f0*/  IMAD.WIDE R16, R15, 0x2, R4 ;  /* 0x000000020f107825 */ /* 0x018fcc00078e0204 */
[----:B------:R-:W3:Y:S01]  /*1600*/  LDG.E.U16.CONSTANT R16, desc[UR6][R16.64] ;  /* 0x0000000610107981 */ /* 0x000ee2000c1e9500 */
[----:B------:R-:W-:Y:S01]  /*1610*/  IMAD.MOV.U32 R19, RZ, RZ, 0x3bbb989d ;  /* 0x3bbb989dff137424 */ /* 0x000fe200078e00ff */
[----:B------:R-:W-:Y:S01]  /*1620*/  IADD3 R14, PT, PT, R14, 0x1, RZ ;  /* 0x000000010e0e7810 */ /* 0x000fe20007ffe0ff */
[----:B------:R-:W-:Y:S02]  /*1630*/  IMAD.MOV.U32 R20, RZ, RZ, 0x437c0000 ;  /* 0x437c0000ff147424 */ /* 0x000fe400078e00ff */
[----:B------:R-:W-:Y:S01]  /*1640*/  VIADD R13, R13, 0x100 ;  /* 0x000001000d0d7836 */ /* 0x000fe20000000000 */
[----:B------:R-:W-:Y:S01]  /*1650*/  ISETP.NE.AND P0, PT, R14, RZ, PT ;  /* 0x000000ff0e00720c */ /* 0x000fe20003f05270 */
[----:B---3--:R-:W-:Y:S02]  /*1660*/  HADD2.F32 R18, -RZ, R16.H0_H0 ;  /* 0x20000010ff127230 */ /* 0x008fe40000004100 */
[----:B--2---:R-:W-:-:S04]  /*1670*/  IMAD.WIDE R16, R15, 0x2, R6 ;  /* 0x000000020f107825 */ /* 0x004fc800078e0206 */
[----:B-1----:R-:W-:Y:S01]  /*1680*/  FADD R18, -R11, R18 ;  /* 0x000000120b127221 */ /* 0x002fe20000000100 */
[----:B------:R-:W-:-:S03]  /*1690*/  VIADD R15, R15, 0x100 ;  /* 0x000001000f0f7836 */ /* 0x000fc60000000000 */
[----:B------:R-:W-:-:S04]  /*16a0*/  FFMA.SAT R19, R18, R19, 0.5 ;  /* 0x3f00000012137423 */ /* 0x000fc80000002013 */
[----:B------:R-:W-:-:S04]  /*16b0*/  FFMA.RM R19, R19, R20, 12582913 ;  /* 0x4b40000113137423 */ /* 0x000fc80000004014 */
[C---:B------:R-:W-:Y:S01]  /*16c0*/  FADD R21, R19.reuse, -12583039 ;  /* 0xcb40007f13157421 */ /* 0x040fe20000000000 */
[----:B------:R-:W-:-:S03]  /*16d0*/  IMAD.SHL.U32 R19, R19, 0x800000, RZ ;  /* 0x0080000013137824 */ /* 0x000fc600078e00ff */
[----:B------:R-:W-:-:S04]  /*16e0*/  FFMA R21, R18, 1.4426950216293334961, -R21 ;  /* 0x3fb8aa3b12157823 */ /* 0x000fc80000000815 */
[----:B------:R-:W-:-:S04]  /*16f0*/  FFMA R21, R18, 1.925963033500011079e-08, R21 ;  /* 0x32a5706012157823 */ /* 0x000fc80000000015 */
[----:B------:R-:W1:Y:S02]  /*1700*/  MUFU.EX2 R18, R21 ;  /* 0x0000001500127308 */ /* 0x000e640000000800 */
[----:B-1----:R-:W-:-:S04]  /*1710*/  FMUL R19, R19, R18 ;  /* 0x0000001213137220 */ /* 0x002fc80000400000 */
[----:B------:R-:W-:Y:S01]  /*1720*/  FADD R12, R19, R12 ;  /* 0x0000000c130c7221 */ /* 0x000fe20000000000 */
[----:B------:R-:W-:-:S05]  /*1730*/  F2FP.F16.F32.PACK_AB R18, RZ, R19 ;  /* 0x00000013ff12723e */ /* 0x000fca00000000ff */
[----:B------:R4:W-:Y:S01]  /*1740*/  STG.E.U16 desc[UR6][R16.64], R18 ;  /* 0x0000001210007986 */ /* 0x0009e2000c101506 */
[----:B------:R-:W-:Y:S05]  /*1750*/  @P0 BRA `(.L_x_24) ;  /* 0xfffffffc00a40947 */ /* 0x000fea000383ffff */
.L_x_23:
[----:B------:R-:W-:Y:S05]  /*1760*/  BSYNC.RECONVERGENT B1 ;  /* 0x0000000000017941 */ /* 0x000fea0003800200 */
.L_x_22:
[----:B------:R-:W-:Y:S05]  /*1770*/  @!P4 BRA `(.L_x_21) ;  /* 0x00000004001cc947 */ /* 0x000fea0003800000 */
[----:B------:R-:W3:Y:S01]  /*1780*/  LDC.64 R4, c[0x0][0x380] ;  /* 0x0000e000ff047b82 */ /* 0x000ee20000000a00 */
[----:B------:R-:W-:-:S07]  /*1790*/  IMAD R15, R3, R10, R13 ;  /* 0x0000000a030f7224 */ /* 0x000fce00078e020d */
[----:B--2---:R-:W2:Y:S01]  /*17a0*/  LDC.64 R6, c[0x0][0x388] ;  /* 0x0000e200ff067b82 */ /* 0x004ea20000000a00 */
[----:B---3--:R-:W-:-:S05]  /*17b0*/  IADD3 R4, P0, PT, R4, 0x400, RZ ;  /* 0x0000040004047810 */ /* 0x008fca0007f1e0ff */
[----:B------:R-:W-:Y:S01]  /*17c0*/  IMAD.X R5, RZ, RZ, R5, P0 ;  /* 0x000000ffff057224 */ /* 0x000fe200000e0605 */
[----:B--2---:R-:W-:-:S05]  /*17d0*/  IADD3 R6, P4, PT, R6, 0x400, RZ ;  /* 0x0000040006067810 */ /* 0x004fca0007f9e0ff */
[----:B------:R-:W-:-:S08]  /*17e0*/  IMAD.X R7, RZ, RZ, R7, P4 ;  /* 0x000000ffff077224 */ /* 0x000fd000020e0607 */
.L_x_25:
[----:B----4-:R-:W-:-:S05]  /*17f0*/  IMAD.WIDE R18, R15, 0x2, R4 ;  /* 0x000000020f127825 */ /* 0x010fca00078e0204 */
[----:B------:R-:W2:Y:S04]  /*1800*/  LDG.E.U16.CONSTANT R14, desc[UR6][R18.64+-0x400] ;  /* 0xfffc0006120e7981 */ /* 0x000ea8000c1e9500 */
[----:B---3--:R-:W3:Y:S04]  /*1810*/  LDG.E.U16.CONSTANT R17, desc[UR6][R18.64+-0x200] ;  /* 0xfffe000612117981 */ /* 0x008ee8000c1e9500 */
[----:B------:R-:W4:Y:S04]  /*1820*/  LDG.E.U16.CONSTANT R24, desc[UR6][R18.64] ;  /* 0x0000000612187981 */ /* 0x000f28000c1e9500 */
[----:B------:R5:W5:Y:S01]  /*1830*/  LDG.E.U16.CONSTANT R21, desc[UR6][R18.64+0x200] ;  /* 0x0002000612157981 */ /* 0x000b62000c1e9500 */
[----:B------:R-:W-:-:S02]  /*1840*/  IMAD.MOV.U32 R16, RZ, RZ, 0x3bbb989d ;  /* 0x3bbb989dff107424 */ /* 0x000fc400078e00ff */
[----:B------:R-:W-:Y:S02]  /*1850*/  IMAD.MOV.U32 R20, RZ, RZ, 0x437c0000 ;  /* 0x437c0000ff147424 */ /* 0x000fe400078e00ff */
[----:B------:R-:W-:-:S05]  /*1860*/  VIADD R13, R13, 0x400 ;  /* 0x000004000d0d7836 */ /* 0x000fca0000000000 */
[----:B------:R-:W-:Y:S01]  /*1870*/  ISETP.GE.AND P0, PT, R13, R10, PT ;  /* 0x0000000a0d00720c */ /* 0x000fe20003f06270 */
[----:B--2---:R-:W-:Y:S02]  /*1880*/  HADD2.F32 R14, -RZ, R14.H0_H0 ;  /* 0x2000000eff0e7230 */ /* 0x004fe40000004100 */
[----:B---3--:R-:W-:-:S03]  /*1890*/  HADD2.F32 R22, -RZ, R17.H0_H0 ;  /* 0x20000011ff167230 */ /* 0x008fc60000004100 */
[----:B-1----:R-:W-:Y:S01]  /*18a0*/  FADD R25, -R11, R14 ;  /* 0x0000000e0b197221 */ /* 0x002fe20000000100 */
[----:B----4-:R-:W-:-:S03]  /*18b0*/  HADD2.F32 R24, -RZ, R24.H0_H0 ;  /* 0x20000018ff187230 */ /* 0x010fc60000004100 */
[----:B------:R-:W-:Y:S01]  /*18c0*/  FFMA.SAT R17, R25, R16, 0.5 ;  /* 0x3f00000019117423 */ /* 0x000fe20000002010 */
[----:B------:R-:W-:-:S03]  /*18d0*/  FADD R23, -R11, R22 ;  /* 0x000000160b177221 */ /* 0x000fc60000000100 */
[----:B------:R-:W-:Y:S01]  /*18e0*/  FFMA.RM R14, R17, R20, 12582913 ;  /* 0x4b400001110e7423 */ /* 0x000fe20000004014 */
[----:B------:R-:W-:Y:S01]  /*18f0*/  FFMA.SAT R17, R23, R16, 0.5 ;  /* 0x3f00000017117423 */ /* 0x000fe20000002010 */
[----:B-----5:R-:W-:Y:S01]  /*1900*/  FADD R19, -R11, R24 ;  /* 0x000000180b137221 */ /* 0x020fe20000000100 */
[----:B------:R-:W-:Y:S02]  /*1910*/  HADD2.F32 R24, -RZ, R21.H0_H0 ;  /* 0x20000015ff187230 */ /* 0x000fe40000004100 */
[----:B------:R-:W-:Y:S01]  /*1920*/  FADD R22, R14, -12583039 ;  /* 0xcb40007f0e167421 */ /* 0x000fe20000000000 */
[----:B------:R-:W-:-:S03]  /*1930*/  FFMA.RM R17, R17, R20, 12582913 ;  /* 0x4b40000111117423 */ /* 0x000fc60000004014 */
[----:B------:R-:W-:Y:S01]  /*1940*/  FFMA R22, R25, 1.4426950216293334961, -R22 ;  /* 0x3fb8aa3b19167823 */ /* 0x000fe20000000816 */
[----:B------:R-:W-:Y:S01]  /*1950*/  FADD R18, R17, -12583039 ;  /* 0xcb40007f11127421 */ /* 0x000fe20000000000 */
[----:B------:R-:W-:Y:S01]  /*1960*/  FADD R21, -R11, R24 ;  /* 0x000000180b157221 */ /* 0x000fe20000000100 */
[----:B------:R-:W-:Y:S01]  /*1970*/  SHF.L.U32 R17, R17, 0x17, RZ ;  /* 0x0000001711117819 */ /* 0x000fe200000006ff */
[----:B------:R-:W-:Y:S01]  /*1980*/  FFMA R22, R25, 1.925963033500011079e-08, R22 ;  /* 0x32a5706019167823 */ /* 0x000fe20000000016 */
[----:B------:R-:W-:Y:S01]  /*1990*/  FFMA.SAT R25, R19, R16, 0.5 ;  /* 0x3f00000013197423 */ /* 0x000fe20000002010 */
[----:B------:R-:W-:-:S03]  /*19a0*/  FFMA R24, R23, 1.4426950216293334961, -R18 ;  /* 0x3fb8aa3b17187823 */ /* 0x000fc60000000812 */
[----:B------:R-:W-:Y:S01]  /*19b0*/  FFMA.RM R18, R25, R20, 12582913 ;  /* 0x4b40000119127423 */ /* 0x000fe20000004014 */
[----:B------:R-:W-:Y:S01]  /*19c0*/  FFMA.SAT R25, R21, R16, 0.5 ;  /* 0x3f00000015197423 */ /* 0x000fe20000002010 */
[----:B------:R-:W-:Y:S01]  /*19d0*/  FFMA R16, R23, 1.925963033500011079e-08, R24 ;  /* 0x32a5706017107823 */ /* 0x000fe20000000018 */
[----:B------:R-:W1:Y:S01]  /*19e0*/  MUFU.EX2 R22, R22 ;  /* 0x0000001600167308 */ /* 0x000e620000000800 */
[C---:B------:R-:W-:Y:S01]  /*19f0*/  FADD R24, R18.reuse, -12583039 ;  /* 0xcb40007f12187421 */ /* 0x040fe20000000000 */
[----:B------:R-:W-:Y:S01]  /*1a00*/  FFMA.RM R20, R25, R20, 12582913 ;  /* 0x4b40000119147423 */ /* 0x000fe20000004014 */
[----:B------:R-:W-:Y:S02]  /*1a10*/  IMAD.SHL.U32 R18, R18, 0x800000, RZ ;  /* 0x0080000012127824 */ /* 0x000fe400078e00ff */
[C---:B------:R-:W-:Y:S01]  /*1a20*/  FFMA R24, R19.reuse, 1.4426950216293334961, -R24 ;  /* 0x3fb8aa3b13187823 */ /* 0x040fe20000000818 */
[C---:B------:R-:W-:Y:S01]  /*1a30*/  FADD R26, R20.reuse, -12583039 ;  /* 0xcb40007f141a7421 */ /* 0x040fe20000000000 */
[----:B------:R-:W-:Y:S01]  /*1a40*/  IMAD.SHL.U32 R20, R20, 0x800000, RZ ;  /* 0x0080000014147824 */ /* 0x000fe200078e00ff */
[----:B------:R-:W2:Y:S01]  /*1a50*/  MUFU.EX2 R16, R16 ;  /* 0x0000001000107308 */ /* 0x000ea20000000800 */
[----:B------:R-:W-:Y:S01]  /*1a60*/  FFMA R24, R19, 1.925963033500011079e-08, R24 ;  /* 0x32a5706013187823 */ /* 0x000fe20000000018 */
[----:B------:R-:W-:-:S04]  /*1a70*/  FFMA R26, R21, 1.4426950216293334961, -R26 ;  /* 0x3fb8aa3b151a7823 */ /* 0x000fc8000000081a */
[----:B------:R-:W-:Y:S01]  /*1a80*/  FFMA R26, R21, 1.925963033500011079e-08, R26 ;  /* 0x32a57060151a7823 */ /* 0x000fe2000000001a */
[----:B------:R-:W-:Y:S01]  /*1a90*/  IMAD.SHL.U32 R21, R14, 0x800000, RZ ;  /* 0x008000000e157824 */ /* 0x000fe200078e00ff */
[----:B------:R-:W3:Y:S03]  /*1aa0*/  MUFU.EX2 R19, R24 ;  /* 0x0000001800137308 */ /* 0x000ee60000000800 */
[----:B-1----:R-:W-:-:S05]  /*1ab0*/  FMUL R21, R21, R22 ;  /* 0x0000001615157220 */ /* 0x002fca0000400000 */
[----:B------:R-:W1:Y:S01]  /*1ac0*/  MUFU.EX2 R23, R26 ;  /* 0x0000001a00177308 */ /* 0x000e620000000800 */
[----:B--2---:R-:W-:Y:S01]  /*1ad0*/  FMUL R14, R17, R16 ;  /* 0x00000010110e7220 */ /* 0x004fe20000400000 */
[----:B------:R-:W-:-:S04]  /*1ae0*/  IMAD.WIDE R16, R15, 0x2, R6 ;  /* 0x000000020f107825 */ /* 0x000fc800078e0206 */
[----:B------:R-:W-:Y:S01]  /*1af0*/  F2FP.F16.F32.PACK_AB R22, RZ, R14 ;  /* 0x0000000eff16723e */ /* 0x000fe200000000ff */
[----:B------:R-:W-:Y:S02]  /*1b00*/  VIADD R15, R15, 0x400 ;  /* 0x000004000f0f7836 */ /* 0x000fe40000000000 */
[----:B---3--:R-:W-:Y:S02]  /*1b10*/  FMUL R19, R18, R19 ;  /* 0x0000001312137220 */ /* 0x008fe40000400000 */
[----:B------:R3:W-:Y:S01]  /*1b20*/  STG.E.U16 desc[UR6][R16.64+-0x200], R22 ;  /* 0xfffe001610007986 */ /* 0x0007e2000c101506 */
[----:B-1----:R-:W-:Y:S01]  /*1b30*/  FMUL R18, R20, R23 ;  /* 0x0000001714127220 */ /* 0x002fe20000400000 */
[----:B------:R-:W-:Y:S01]  /*1b40*/  F2FP.F16.F32.PACK_AB R20, RZ, R21 ;  /* 0x00000015ff14723e */ /* 0x000fe200000000ff */
[----:B------:R-:W-:Y:S01]  /*1b50*/  FADD R21, R21, R12 ;  /* 0x0000000c15157221 */ /* 0x000fe20000000000 */
[----:B------:R-:W-:Y:S02]  /*1b60*/  F2FP.F16.F32.PACK_AB R23, RZ, R19 ;  /* 0x00000013ff17723e */ /* 0x000fe400000000ff */
[----:B------:R-:W-:Y:S01]  /*1b70*/  F2FP.F16.F32.PACK_AB R24, RZ, R18 ;  /* 0x00000012ff18723e */ /* 0x000fe200000000ff */
[----:B------:R3:W-:Y:S01]  /*1b80*/  STG.E.U16 desc[UR6][R16.64+-0x400], R20 ;  /* 0xfffc001410007986 */ /* 0x0007e2000c101506 */
[----:B------:R-:W-:-:S03]  /*1b90*/  FADD R14, R21, R14 ;  /* 0x0000000e150e7221 */ /* 0x000fc60000000000 */
[----:B------:R3:W-:Y:S01]  /*1ba0*/  STG.E.U16 desc[UR6][R16.64], R23 ;  /* 0x0000001710007986 */ /* 0x0007e2000c101506 */
[----:B------:R-:W-:-:S03]  /*1bb0*/  FADD R19, R14, R19 ;  /* 0x000000130e137221 */ /* 0x000fc60000000000 */
[----:B------:R3:W-:Y:S01]  /*1bc0*/  STG.E.U16 desc[UR6][R16.64+0x200], R24 ;  /* 0x0002001810007986 */ /* 0x0007e2000c101506 */
[----:B------:R-:W-:Y:S01]  /*1bd0*/  FADD R12, R19, R18 ;  /* 0x00000012130c7221 */ /* 0x000fe20000000000 */
[----:B------:R-:W-:Y:S06]  /*1be0*/  @!P0 BRA `(.L_x_25) ;  /* 0xfffffffc00008947 */ /* 0x000fec000383ffff */
.L_x_21:
[----:B------:R-:W-:Y:S05]  /*1bf0*/  BSYNC.RECONVERGENT B0 ;  /* 0x0000000000007941 */ /* 0x000fea0003800200 */
.L_x_20:
[----:B------:R-:W5:Y:S01]  /*1c00*/  SHFL.DOWN PT, R5, R12, 0x10, 0x1f ;  /* 0x0a001f000c057f89 */ /* 0x000f6200000e0000 */
[----:B------:R-:W-:Y:S02]  /*1c10*/  IMAD.MOV.U32 R10, RZ, RZ, RZ ;  /* 0x000000ffff0a7224 */ /* 0x000fe400078e00ff */
[----:B-----5:R-:W-:-:S05]  /*1c20*/  FADD R5, R5, R12 ;  /* 0x0000000c05057221 */ /* 0x020fca0000000000 */
[----:B------:R-:W5:Y:S02]  /*1c30*/  SHFL.DOWN PT, R4, R5, 0x8, 0x1f ;  /* 0x09001f0005047f89 */ /* 0x000f6400000e0000 */
[----:B-----5:R-:W-:-:S05]  /*1c40*/  FADD R4, R5, R4 ;  /* 0x0000000405047221 */ /* 0x020fca0000000000 */
[----:B--2---:R-:W2:Y:S02]  /*1c50*/  SHFL.DOWN PT, R7, R4, 0x4, 0x1f ;  /* 0x08801f0004077f89 */ /* 0x004ea400000e0000 */
[----:B--2---:R-:W-:-:S05]  /*1c60*/  FADD R7, R4, R7 ;  /* 0x0000000704077221 */ /* 0x004fca0000000000 */
[----:B------:R-:W2:Y:S02]  /*1c70*/  SHFL.DOWN PT, R6, R7, 0x2, 0x1f ;  /* 0x08401f0007067f89 */ /* 0x000ea400000e0000 */
[----:B--2---:R-:W-:-:S05]  /*1c80*/  FADD R6, R7, R6 ;  /* 0x0000000607067221 */ /* 0x004fca0000000000 */
[----:B-1----:R-:W1:Y:S02]  /*1c90*/  SHFL.DOWN PT, R11, R6, 0x1, 0x1f ;  /* 0x08201f00060b7f89 */ /* 0x002e6400000e0000 */
[----:B-1----:R-:W-:-:S05]  /*1ca0*/  FADD R11, R6, R11 ;  /* 0x0000000b060b7221 */ /* 0x002fca0000000000 */
[----:B------:R1:W-:Y:S01]  /*1cb0*/  @!P2 STS [R0+UR4+0x40], R11 ;  /* 0x0000400b0000a988 */ /* 0x0003e20008000804 */
[----:B------:R-:W-:Y:S06]  /*1cc0*/  BAR.SYNC.DEFER_BLOCKING 0x0 ;  /* 0x0000000000007b1d */ /* 0x000fec0000010000 */
[----:B------:R1:W2:Y:S01]  /*1cd0*/  @!P1 LDS R10, [R9+0x40] ;  /* 0x00004000090a9984 */ /* 0x0002a20000000800 */
[----:B------:R-:W-:Y:S05]  /*1ce0*/  @P3 BRA `(.L_x_26) ;  /* 0x0000000000343947 */ /* 0x000fea0003800000 */
[----:B------:R-:W-:-:S03]  /*1cf0*/  UMOV UR5, 0xffffffff ;  /* 0xffffffff00057882 */ /* 0x000fc60000000000 */
[----:B------:R-:W-:Y:S05]  /*1d00*/  BRA.DIV UR5, `(.L_x_27) ;  /* 0x0000000a05c87947 */ /* 0x000fea000b800000 */
[----:B--2---:R-:W2:Y:S02]  /*1d10*/  SHFL.DOWN PT, R7, R10, 0x10, 0x1f ;  /* 0x0a001f000a077f89 */ /* 0x004ea400000e0000 */
[----:B--2---:R-:W-:-:S05]  /*1d20*/  FADD R7, R7, R10 ;  /* 0x0000000a07077221 */ /* 0x004fca0000000000 */
[----:B-1----:R-:W1:Y:S02]  /*1d30*/  SHFL.DOWN PT, R0, R7, 0x8, 0x1f ;  /* 0x09001f0007007f89 */ /* 0x002e6400000e0000 */
[----:B-1----:R-:W-:-:S05]  /*1d40*/  FADD R0, R7, R0 ;  /* 0x0000000007007221 */ /* 0x002fca0000000000 */
[----:B------:R-:W1:Y:S02]  /*1d50*/  SHFL.DOWN PT, R9, R0, 0x4, 0x1f ;  /* 0x08801f0000097f89 */ /* 0x000e6400000e0000 */
[----:B-1----:R-:W-:-:S05]  /*1d60*/  FADD R9, R0, R9 ;  /* 0x0000000900097221 */ /* 0x002fca0000000000 */
[----:B------:R-:W1:Y:S02]  /*1d70*/  SHFL.DOWN PT, R12, R9, 0x2, 0x1f ;  /* 0x08401f00090c7f89 */ /* 0x000e6400000e0000 */
[----:B-1----:R-:W-:-:S05]  /*1d80*/  FADD R12, R9, R12 ;  /* 0x0000000c090c7221 */ /* 0x002fca0000000000 */
[----:B------:R1:W2:Y:S02]  /*1d90*/  SHFL.DOWN PT, R11, R12, 0x1, 0x1f ;  /* 0x08201f000c0b7f89 */ /* 0x0002a400000e0000 */
.L_x_52:
[----:B--2---:R-:W-:-:S05]  /*1da0*/  FADD R11, R12, R11 ;  /* 0x0000000b0c0b7221 */ /* 0x004fca0000000000 */
[----:B------:R2:W-:Y:S02]  /*1db0*/  @!P2 STS [UR4+0x40], R11 ;  /* 0x0000400bff00a988 */ /* 0x0005e40008000804 */
.L_x_26:
[----:B------:R-:W-:Y:S05]  /*1dc0*/  WARPSYNC.ALL ;  /* 0x0000000000007948 */ /* 0x000fea0003800000 */
[----:B------:R-:W-:Y:S06]  /*1dd0*/  BAR.SYNC.DEFER_BLOCKING 0x0 ;  /* 0x0000000000007b1d */ /* 0x000fec0000010000 */
[----:B-1----:R-:W1:Y:S02]  /*1de0*/  LDS R0, [UR4+0x40] ;  /* 0x00004004ff007984 */ /* 0x002e640008000800 */
[----:B-1----:R-:W-:-:S05]  /*1df0*/  VIADD R4, R0, 0x1800000 ;  /* 0x0180000000047836 */ /* 0x002fca0000000000 */
[----:B------:R-:W-:-:S04]  /*1e00*/  LOP3.LUT R4, R4, 0x7f800000, RZ, 0xc0, !PT ;  /* 0x7f80000004047812 */ /* 0x000fc800078ec0ff */
[----:B------:R-:W-:-:S13]  /*1e10*/  ISETP.GT.U32.AND P0, PT, R4, 0x1ffffff, PT ;  /* 0x01ffffff0400780c */ /* 0x000fda0003f04070 */
[----:B------:R-:W-:Y:S05]  /*1e20*/  @P0 BRA `(.L_x_28) ;  /* 0x00000000000c0947 */ /* 0x000fea0003800000 */
[----:B------:R-:W-:-:S07]  /*1e30*/  MOV R4, 0x1e50 ;  /* 0x00001e5000047802 */ /* 0x000fce0000000f00 */
[----:B0-234-:R-:W-:Y:S05]  /*1e40*/  CALL.REL.NOINC `($__internal_0_$__cuda_sm20_rcp_rn_f32_slowpath) ;  /* 0x0000000c000c7944 */ /* 0x01dfea0003c00000 */
[----:B------:R-:W-:Y:S05]  /*1e50*/  BRA `(.L_x_29) ;  /* 0x0000000000107947 */ /* 0x000fea0003800000 */
.L_x_28:
[----:B------:R-:W1:Y:S02]  /*1e60*/  MUFU.RCP R5, R0 ;  /* 0x0000000000057308 */ /* 0x000e640000001000 */
[----:B-1----:R-:W-:-:S04]  /*1e70*/  FFMA R4, R0, R5, -1 ;  /* 0xbf80000000047423 */ /* 0x002fc80000000005 */
[----:B------:R-:W-:-:S04]  /*1e80*/  FADD.FTZ R4, -R4, -RZ ;  /* 0x800000ff04047221 */ /* 0x000fc80000010100 */
[----:B------:R-:W-:-:S07]  /*1e90*/  FFMA R0, R5, R4, R5 ;  /* 0x0000000405007223 */ /* 0x000fce0000000005 */
.L_x_29:
[----:B------:R-:W-:Y:S04]  /*1ea0*/  BSSY.RECONVERGENT B0, `(.L_x_30) ;  /* 0x000003c000007945 */ /* 0x000fe80003800200 */
[----:B------:R-:W-:Y:S05]  /*1eb0*/  @P5 BRA `(.L_x_31) ;  /* 0x0000000000e85947 */ /* 0x000fea0003800000 */
[----:B--2---:R-:W1:Y:S01]  /*1ec0*/  LDC R10, c[0x0][0x398] ;  /* 0x0000e600ff0a7b82 */ /* 0x004e620000000800 */
[-C--:B------:R-:W-:Y:S01]  /*1ed0*/  LOP3.LUT R5, RZ, R2.reuse, RZ, 0x33, !PT ;  /* 0x00000002ff057212 */ /* 0x080fe200078e33ff */
[----:B------:R-:W-:Y:S01]  /*1ee0*/  BSSY.RECONVERGENT B1, `(.L_x_32) ;  /* 0x0000019000017945 */ /* 0x000fe20003800200 */
[----:B------:R-:W-:-:S03]  /*1ef0*/  MOV R9, R2 ;  /* 0x0000000200097202 */ /* 0x000fc60000000f00 */
[----:B-1----:R-:W-:-:S05]  /*1f00*/  IMAD.IADD R6, R5, 0x1, R10 ;  /* 0x0000000105067824 */ /* 0x002fca00078e020a */
[C---:B------:R-:W-:Y:S02]  /*1f10*/  LOP3.LUT R4, R6.reuse, 0x300, RZ, 0xc0, !PT ;  /* 0x0000030006047812 */ /* 0x040fe400078ec0ff */
[----:B------:R-:W-:Y:S02]  /*1f20*/  ISETP.GE.U32.AND P1, PT, R6, 0x300, PT ;  /* 0x000003000600780c */ /* 0x000fe40003f26070 */
[----:B------:R-:W-:-:S13]  /*1f30*/  ISETP.NE.AND P0, PT, R4, 0x300, PT ;  /* 0x000003000400780c */ /* 0x000fda0003f05270 */
[----:B------:R-:W-:Y:S05]  /*1f40*/  @!P0 BRA `(.L_x_33) ;  /* 0x0000000000488947 */ /* 0x000fea0003800000 */
[----:B------:R-:W1:Y:S01]  /*1f50*/  LDC.64 R4, c[0x0][0x388] ;  /* 0x0000e200ff047b82 */ /* 0x000e620000000a00 */
[----:B------:R-:W-:Y:S01]  /*1f60*/  LEA.HI R7, R6, 0x1, RZ, 0x18 ;  /* 0x0000000106077811 */ /* 0x000fe200078fc0ff */
[----:B------:R-:W-:-:S04]  /*1f70*/  IMAD R11, R3, R10, R2 ;  /* 0x0000000a030b7224 */ /* 0x000fc800078e0202 */
[C---:B------:R-:W-:Y:S01]  /*1f80*/  IMAD.SHL.U32 R6, R7.reuse, 0x100, RZ ;  /* 0x0000010007067824 */ /* 0x040fe200078e00ff */
[----:B------:R-:W-:-:S04]  /*1f90*/  LOP3.LUT R7, R7, 0x3, RZ, 0xc0, !PT ;  /* 0x0000000307077812 */ /* 0x000fc800078ec0ff */
[----:B------:R-:W-:Y:S01]  /*1fa0*/  LOP3.LUT R9, R6, 0x300, RZ, 0xc0, !PT ;  /* 0x0000030006097812 */ /* 0x000fe200078ec0ff */
[----:B------:R-:W-:-:S04]  /*1fb0*/  IMAD.MOV R12, RZ, RZ, -R7 ;  /* 0x000000ffff0c7224 */ /* 0x000fc800078e0a07 */
[----:B------:R-:W-:-:S07]  /*1fc0*/  IMAD.IADD R9, R9, 0x1, R2 ;  /* 0x0000000109097824 */ /* 0x000fce00078e0202 */
.L_x_34:
[----:B-12---:R-:W-:-:S05]  /*1fd0*/  IMAD.WIDE R6, R11, 0x2, R4 ;  /* 0x000000020b067825 */ /* 0x006fca00078e0204 */
[----:B------:R-:W2:Y:S01]  /*1fe0*/  LDG.E.U16 R13, desc[UR6][R6.64] ;  /* 0x00000006060d7981 */ /* 0x000ea2000c1e1500 */
[----:B------:R-:W-:Y:S02]  /*1ff0*/  VIADD R12, R12, 0x1 ;  /* 0x000000010c0c7836 */ /* 0x000fe40000000000 */
[----:B------:R-:W-:-:S03]  /*2000*/  VIADD R11, R11, 0x100 ;  /* 0x000001000b0b7836 */ /* 0x000fc60000000000 */
[----:B------:R-:W-:Y:S01]  /*2010*/  ISETP.NE.AND P0, PT, R12, RZ, PT ;  /* 0x000000ff0c00720c */ /* 0x000fe20003f05270 */
[----:B--2---:R-:W-:-:S05]  /*2020*/  HADD2.F32 R13, -RZ, R13.H0_H0 ;  /* 0x2000000dff0d7230 */ /* 0x004fca0000004100 */
[----:B------:R-:W-:-:S05]  /*2030*/  FMUL R13, R13, R0 ;  /* 0x000000000d0d7220 */ /* 0x000fca0000400000 */
[----:B------:R-:W-:-:S05]  /*2040*/  F2FP.F16.F32.PACK_AB R13, RZ, R13 ;  /* 0x0000000dff0d723e */ /* 0x000fca00000000ff */
[----:B------:R2:W-:Y:S01]  /*2050*/  STG.E.U16 desc[UR6][R6.64], R13 ;  /* 0x0000000d06007986 */ /* 0x0005e2000c101506 */
[----:B------:R-:W-:Y:S05]  /*2060*/  @P0 BRA `(.L_x_34) ;  /* 0xfffffffc00d80947 */ /* 0x000fea000383ffff */
.L_x_33:
[----:B------:R-:W-:Y:S05]  /*2070*/  BSYNC.RECONVERGENT B1 ;  /* 0x0000000000017941 */ /* 0x000fea0003800200 */
.L_x_32:
[----:B------:R-:W-:Y:S05]  /*2080*/  @!P1 BRA `(.L_x_31) ;  /* 0x0000000000749947 */ /* 0x000fea0003800000 */
[----:B------:R-:W1:Y:S01]  /*2090*/  LDC.64 R4, c[0x0][0x388] ;  /* 0x0000e200ff047b82 */ /* 0x000e620000000a00 */
[----:B------:R-:W-:Y:S01]  /*20a0*/  IMAD R11, R3, R10, R9 ;  /* 0x0000000a030b7224 */ /* 0x000fe200078e0209 */
[----:B-1----:R-:W-:-:S05]  /*20b0*/  IADD3 R4, P0, PT, R4, 0x400, RZ ;  /* 0x0000040004047810 */ /* 0x002fca0007f1e0ff */
[----:B------:R-:W-:-:S08]  /*20c0*/  IMAD.X R5, RZ, RZ, R5, P0 ;  /* 0x000000ffff057224 */ /* 0x000fd000000e0605 */
.L_x_35:
[----:B-12---:R-:W-:-:S05]  /*20d0*/  IMAD.WIDE R6, R11, 0x2, R4 ;  /* 0x000000020b067825 */ /* 0x006fca00078e0204 */
[----:B------:R-:W2:Y:S04]  /*20e0*/  LDG.E.U16 R12, desc[UR6][R6.64+-0x400] ;  /* 0xfffc0006060c7981 */ /* 0x000ea8000c1e1500 */
[----:B------:R-:W5:Y:S04]  /*20f0*/  LDG.E.U16 R14, desc[UR6][R6.64+-0x200] ;  /* 0xfffe0006060e7981 */ /* 0x000f68000c1e1500 */
[----:B---34-:R-:W3:Y:S04]  /*2100*/  LDG.E.U16 R16, desc[UR6][R6.64] ;  /* 0x0000000606107981 */ /* 0x018ee8000c1e1500 */
[----:B------:R-:W4:Y:S01]  /*2110*/  LDG.E.U16 R18, desc[UR6][R6.64+0x200] ;  /* 0x0002000606127981 */ /* 0x000f22000c1e1500 */
[----:B------:R-:W-:Y:S01]  /*2120*/  VIADD R9, R9, 0x400 ;  /* 0x0000040009097836 */ /* 0x000fe20000000000 */
[----:B------:R-:W-:-:S04]  /*2130*/  IADD3 R11, PT, PT, R11, 0x400, RZ ;  /* 0x000004000b0b7810 */ /* 0x000fc80007ffe0ff */
[----:B------:R-:W-:Y:S01]  /*2140*/  ISETP.GE.AND P0, PT, R9, R10, PT ;  /* 0x0000000a0900720c */ /* 0x000fe20003f06270 */
[----:B--2---:R-:W-:Y:S02]  /*2150*/  HADD2.F32 R13, -RZ, R12.H0_H0 ;  /* 0x2000000cff0d7230 */ /* 0x004fe40000004100 */
[----:B-----5:R-:W-:-:S03]  /*2160*/  HADD2.F32 R15, -RZ, R14.H0_H0 ;  /* 0x2000000eff0f7230 */ /* 0x020fc60000004100 */
[-C--:B------:R-:W-:Y:S01]  /*2170*/  FMUL R13, R13, R0.reuse ;  /* 0x000000000d0d7220 */ /* 0x080fe20000400000 */
[----:B---3--:R-:W-:Y:S02]  /*2180*/  HADD2.F32 R17, -RZ, R16.H0_H0 ;  /* 0x20000010ff117230 */ /* 0x008fe40000004100 */
[-C--:B------:R-:W-:Y:S02]  /*2190*/  FMUL R15, R15, R0.reuse ;  /* 0x000000000f0f7220 */ /* 0x080fe40000400000 */
[----:B------:R-:W-:Y:S01]  /*21a0*/  F2FP.F16.F32.PACK_AB R13, RZ, R13 ;  /* 0x0000000dff0d723e */ /* 0x000fe200000000ff */
[----:B----4-:R-:W-:Y:S02]  /*21b0*/  HADD2.F32 R19, -RZ, R18.H0_H0 ;  /* 0x20000012ff137230 */ /* 0x010fe40000004100 */
[-C--:B------:R-:W-:Y:S01]  /*21c0*/  FMUL R17, R17, R0.reuse ;  /* 0x0000000011117220 */ /* 0x080fe20000400000 */
[----:B------:R-:W-:Y:S01]  /*21d0*/  F2FP.F16.F32.PACK_AB R15, RZ, R15 ;  /* 0x0000000fff0f723e */ /* 0x000fe200000000ff */
[----:B------:R1:W-:Y:S01]  /*21e0*/  STG.E.U16 desc[UR6][R6.64+-0x400], R13 ;  /* 0xfffc000d06007986 */ /* 0x0003e2000c101506 */
[----:B------:R-:W-:-:S02]  /*21f0*/  FMUL R19, R19, R0 ;  /* 0x0000000013137220 */ /* 0x000fc40000400000 */
[----:B------:R-:W-:Y:S01]  /*2200*/  F2FP.F16.F32.PACK_AB R17, RZ, R17 ;  /* 0x00000011ff11723e */ /* 0x000fe200000000ff */
[----:B------:R1:W-:Y:S02]  /*2210*/  STG.E.U16 desc[UR6][R6.64+-0x200], R15 ;  /* 0xfffe000f06007986 */ /* 0x0003e4000c101506 */
[----:B------:R-:W-:Y:S02]  /*2220*/  F2FP.F16.F32.PACK_AB R19, RZ, R19 ;  /* 0x00000013ff13723e */ /* 0x000fe400000000ff */
[----:B------:R1:W-:Y:S04]  /*2230*/  STG.E.U16 desc[UR6][R6.64], R17 ;  /* 0x0000001106007986 */ /* 0x0003e8000c101506 */
[----:B------:R1:W-:Y:S01]  /*2240*/  STG.E.U16 desc[UR6][R6.64+0x200], R19 ;  /* 0x0002001306007986 */ /* 0x0003e2000c101506 */
[----:B------:R-:W-:Y:S05]  /*2250*/  @!P0 BRA `(.L_x_35) ;  /* 0xfffffffc009c8947 */ /* 0x000fea000383ffff */
.L_x_31:
[----:B------:R-:W-:Y:S05]  /*2260*/  BSYNC.RECONVERGENT B0 ;  /* 0x0000000000007941 */ /* 0x000fea0003800200 */
.L_x_30:
[----:B------:R-:W-:-:S13]  /*2270*/  ISETP.NE.AND P0, PT, R2, RZ, PT ;  /* 0x000000ff0200720c */ /* 0x000fda0003f05270 */
[----:B------:R-:W-:Y:S05]  /*2280*/  @P0 EXIT ;  /* 0x000000000000094d */ /* 0x000fea0003800000 */
[----:B------:R-:W5:Y:S02]  /*2290*/  LDC.64 R4, c[0x0][0x390] ;  /* 0x0000e400ff047b82 */ /* 0x000f640000000a00 */
[----:B-----5:R-:W-:-:S05]  /*22a0*/  IMAD.WIDE.U32 R2, R3, 0x4, R4 ;  /* 0x0000000403027825 */ /* 0x020fca00078e0004 */
[----:B0-----:R-:W-:Y:S01]  /*22b0*/  STG.E desc[UR6][R2.64], R8 ;  /* 0x0000000802007986 */ /* 0x001fe2000c101906 */
[----:B------:R-:W-:Y:S05]  /*22c0*/  EXIT ;  /* 0x000000000000794d */ /* 0x000fea0003800000 */
.L_x_19:
[----:B-1----:R-:W-:Y:S01]  /*22d0*/  IMAD.MOV.U32 R17, RZ, RZ, R8 ;  /* 0x000000ffff117224 */ /* 0x002fe200078e0008 */
[----:B------:R-:W-:Y:S01]  /*22e0*/  PLOP3.LUT P0, PT, PT, PT, PT, 0x80, 0x8 ;  /* 0x000000000008781c */ /* 0x000fe20003f0f070 */
[----:B------:R-:W-:Y:S02]  /*22f0*/  IMAD.MOV.U32 R6, RZ, RZ, 0x10 ;  /* 0x00000010ff067424 */ /* 0x000fe400078e00ff */
[----:B0-----:R-:W-:Y:S02]  /*2300*/  IMAD.MOV.U32 R5, RZ, RZ, 0x1f ;  /* 0x0000001fff057424 */ /* 0x001fe400078e00ff */
[----:B------:R-:W-:-:S08]  /*2310*/  IMAD.MOV.U32 R4, RZ, RZ, -0x1 ;  /* 0xffffffffff047424 */ /* 0x000fd000078e00ff */
[----:B--2---:R-:W-:Y:S05]  /*2320*/  WARPSYNC.COLLECTIVE R4, `(.L_x_36) ;  /* 0x0000000004087348 */ /* 0x004fea0003c00000 */
[----:B------:R0:W1:Y:S02]  /*2330*/  SHFL.DOWN P4, R15, R17, R6, R5 ;  /* 0x08000006110f7389 */ /* 0x0000640000080005 */
[----:B012---:R-:W-:Y:S05]  /*2340*/  ENDCOLLECTIVE ;  /* 0x000000000000791b */ /* 0x007fea0003800000 */
.L_x_36:
[----:B------:R-:W-:Y:S02]  /*2350*/  IMAD.MOV.U32 R17, RZ, RZ, R7 ;  /* 0x000000ffff117224 */ /* 0x000fe400078e0007 */
[----:B------:R-:W-:-:S07]  /*2360*/  IMAD.MOV.U32 R11, RZ, RZ, R15 ;  /* 0x000000ffff0b7224 */ /* 0x000fce00078e000f */
[----:B------:R-:W-:Y:S05]  /*2370*/  WARPSYNC.COLLECTIVE R4, `(.L_x_37) ;  /* 0x0000000004087348 */ /* 0x000fea0003c00000 */
[----:B------:R0:W1:Y:S02]  /*2380*/  SHFL.DOWN P4, R15, R17, R6, R5 ;  /* 0x08000006110f7389 */ /* 0x0000640000080005 */
[----:B01----:R-:W-:Y:S05]  /*2390*/  ENDCOLLECTIVE ;  /* 0x000000000000791b */ /* 0x003fea0003800000 */
.L_x_37:
[----:B------:R-:W-:Y:S01]  /*23a0*/  FSETP.GEU.AND P5, PT, R8, R11, PT ;  /* 0x0000000b0800720b */ /* 0x000fe20003fae000 */
[----:B------:R-:W-:Y:S02]  /*23b0*/  IMAD.MOV.U32 R6, RZ, RZ, 0x8 ;  /* 0x00000008ff067424 */ /* 0x000fe400078e00ff */
[----:B------:R-:W-:-:S10]  /*23c0*/  IMAD.MOV.U32 R10, RZ, RZ, R15 ;  /* 0x000000ffff0a7224 */ /* 0x000fd400078e000f */
[----:B------:R-:W-:-:S04]  /*23d0*/  @P5 ISETP.GE.AND P4, PT, R10, R7, PT ;  /* 0x000000070a00520c */ /* 0x000fc80003f86270 */
[----:B------:R-:W-:-:S04]  /*23e0*/  @P5 FSETP.EQ.AND P4, PT, R8, R11, !P4 ;  /* 0x0000000b0800520b */ /* 0x000fc80006782000 */
[----:B------:R-:W-:-:S04]  /*23f0*/  @P5 PLOP3.LUT P0, PT, P4, PT, PT, 0x80, 0x8 ;  /* 0x000000000008581c */ /* 0x000fc8000270f070 */
[----:B------:R-:W-:Y:S02]  /*2400*/  FSEL R12, R11, R8, P0 ;  /* 0x000000080b0c7208 */ /* 0x000fe40000000000 */
[----:B------:R-:W-:Y:S02]  /*2410*/  SEL R13, R10, R7, P0 ;  /* 0x000000070a0d7207 */ /* 0x000fe40000000000 */
[----:B------:R-:W-:Y:S02]  /*2420*/  MOV R17, R12 ;  /* 0x0000000c00117202 */ /* 0x000fe40000000f00 */
[----:B------:R-:W-:-:S13]  /*2430*/  PLOP3.LUT P0, PT, PT, PT, PT, 0x80, 0x8 ;  /* 0x000000000008781c */ /* 0x000fda0003f0f070 */
[----:B------:R-:W-:Y:S05]  /*2440*/  WARPSYNC.COLLECTIVE R4, `(.L_x_38) ;  /* 0x0000000004087348 */ /* 0x000fea0003c00000 */
[----:B------:R0:W1:Y:S02]  /*2450*/  SHFL.DOWN P4, R15, R17, R6, R5 ;  /* 0x08000006110f7389 */ /* 0x0000640000080005 */
[----:B01----:R-:W-:Y:S05]  /*2460*/  ENDCOLLECTIVE ;  /* 0x000000000000791b */ /* 0x003fea0003800000 */
.L_x_38:
[----:B------:R-:W-:Y:S02]  /*2470*/  IMAD.MOV.U32 R17, RZ, RZ, R13 ;  /* 0x000000ffff117224 */ /* 0x000fe400078e000d */
[----:B------:R-:W-:-:S07]  /*2480*/  IMAD.MOV.U32 R11, RZ, RZ, R15 ;  /* 0x000000ffff0b7224 */ /* 0x000fce00078e000f */
[----:B------:R-:W-:Y:S05]  /*2490*/  WARPSYNC.COLLECTIVE R4, `(.L_x_39) ;  /* 0x0000000004087348 */ /* 0x000fea0003c00000 */
[----:B------:R0:W1:Y:S02]  /*24a0*/  SHFL.DOWN P4, R15, R17, R6, R5 ;  /* 0x08000006110f7389 */ /* 0x0000640000080005 */
[----:B01----:R-:W-:Y:S05]  /*24b0*/  ENDCOLLECTIVE ;  /* 0x000000000000791b */ /* 0x003fea0003800000 */
.L_x_39:
        /* <DEDUP_REMOVED lines=8> */
[----:B------:R-:W-:Y:S01]  /*2540*/  PLOP3.LUT P0, PT, PT, PT, PT, 0x80, 0x8 ;  /* 0x000000000008781c */ /* 0x000fe20003f0f070 */
[----:B------:R-:W-:-:S12]  /*2550*/  IMAD.MOV.U32 R17, RZ, RZ, R14 ;  /* 0x000000ffff117224 */ /* 0x000fd800078e000e */
[----:B------:R-:W-:Y:S05]  /*2560*/  WARPSYNC.COLLECTIVE R4, `(.L_x_40) ;  /* 0x0000000004087348 */ /* 0x000fea0003c00000 */
[----:B------:R0:W1:Y:S02]  /*2570*/  SHFL.DOWN P4, R15, R17, R6, R5 ;  /* 0x08000006110f7389 */ /* 0x0000640000080005 */
[----:B01----:R-:W-:Y:S05]  /*2580*/  ENDCOLLECTIVE ;  /* 0x000000000000791b */ /* 0x003fea0003800000 */
.L_x_40:
[----:B------:R-:W-:Y:S01]  /*2590*/  IMAD.MOV.U32 R17, RZ, RZ, R11 ;  /* 0x000000ffff117224 */ /* 0x000fe200078e000b */
[----:B------:R-:W-:-:S07]  /*25a0*/  MOV R7, R15 ;  /* 0x0000000f00077202 */ /* 0x000fce0000000f00 */
[----:B------:R-:W-:Y:S05]  /*25b0*/  WARPSYNC.COLLECTIVE R4, `(.L_x_41) ;  /* 0x0000000004087348 */ /* 0x000fea0003c00000 */
[----:B------:R0:W1:Y:S02]  /*25c0*/  SHFL.DOWN P4, R15, R17, R6, R5 ;  /* 0x08000006110f7389 */ /* 0x0000640000080005 */
[----:B01----:R-:W-:Y:S05]  /*25d0*/  ENDCOLLECTIVE ;  /* 0x000000000000791b */ /* 0x003fea0003800000 */
.L_x_41:
        /* <DEDUP_REMOVED lines=13> */
.L_x_42:
[----:B------:R-:W-:Y:S02]  /*26b0*/  IMAD.MOV.U32 R17, RZ, RZ, R13 ;  /* 0x000000ffff117224 */ /* 0x000fe400078e000d */
[----:B------:R-:W-:-:S07]  /*26c0*/  IMAD.MOV.U32 R7, RZ, RZ, R15 ;  /* 0x000000ffff077224 */ /* 0x000fce00078e000f */
[----:B------:R-:W-:Y:S05]  /*26d0*/  WARPSYNC.COLLECTIVE R4, `(.L_x_43) ;  /* 0x0000000004087348 */ /* 0x000fea0003c00000 */
[----:B------:R0:W1:Y:S02]  /*26e0*/  SHFL.DOWN P4, R15, R17, R6, R5 ;  /* 0x08000006110f7389 */ /* 0x0000640000080005 */
[----:B01----:R-:W-:Y:S05]  /*26f0*/  ENDCOLLECTIVE ;  /* 0x000000000000791b */ /* 0x003fea0003800000 */
.L_x_43:
[----:B------:R-:W-:Y:S01]  /*2700*/  FSETP.GEU.AND P5, PT, R10, R7, PT ;  /* 0x000000070a00720b */ /* 0x000fe20003fae000 */
[----:B------:R-:W-:Y:S01]  /*2710*/  IMAD.MOV.U32 R6, RZ, RZ, 0x1 ;  /* 0x00000001ff067424 */ /* 0x000fe200078e00ff */
[----:B------:R-:W-:-:S11]  /*2720*/  MOV R8, R15 ;  /* 0x0000000f00087202 */ /* 0x000fd60000000f00 */
[----:B------:R-:W-:-:S04]  /*2730*/  @P5 ISETP.GE.AND P4, PT, R8, R13, PT ;  /* 0x0000000d0800520c */ /* 0x000fc80003f86270 */
[----:B------:R-:W-:-:S04]  /*2740*/  @P5 FSETP.EQ.AND P4, PT, R10, R7, !P4 ;  /* 0x000000070a00520b */ /* 0x000fc80006782000 */
[----:B------:R-:W-:-:S04]  /*2750*/  @P5 PLOP3.LUT P0, PT, P4, PT, PT, 0x80, 0x8 ;  /* 0x000000000008581c */ /* 0x000fc8000270f070 */
[----:B------:R-:W-:Y:S02]  /*2760*/  FSEL R12, R7, R10, P0 ;  /* 0x0000000a070c7208 */ /* 0x000fe40000000000 */
[----:B------:R-:W-:-:S03]  /*2770*/  SEL R11, R8, R13, P0 ;  /* 0x0000000d080b7207 */ /* 0x000fc60000000000 */
[----:B------:R-:W-:-:S07]  /*2780*/  IMAD.MOV.U32 R17, RZ, RZ, R12 ;  /* 0x000000ffff117224 */ /* 0x000fce00078e000c */
[----:B------:R-:W-:Y:S05]  /*2790*/  WARPSYNC.COLLECTIVE R4, `(.L_x_44) ;  /* 0x0000000004087348 */ /* 0x000fea0003c00000 */
[----:B------:R0:W1:Y:S02]  /*27a0*/  SHFL.DOWN P4, R15, R17, R6, R5 ;  /* 0x08000006110f7389 */ /* 0x0000640000080005 */
[----:B01----:R-:W-:Y:S05]  /*27b0*/  ENDCOLLECTIVE ;  /* 0x000000000000791b */ /* 0x003fea0003800000 */
.L_x_44:
[----:B------:R-:W-:Y:S02]  /*27c0*/  IMAD.MOV.U32 R17, RZ, RZ, R11 ;  /* 0x000000ffff117224 */ /* 0x000fe400078e000b */
[----:B------:R-:W-:-:S07]  /*27d0*/  IMAD.MOV.U32 R7, RZ, RZ, R15 ;  /* 0x000000ffff077224 */ /* 0x000fce00078e000f */
[----:B------:R-:W-:Y:S05]  /*27e0*/  WARPSYNC.COLLECTIVE R4, `(.L_x_45) ;  /* 0x0000000004087348 */ /* 0x000fea0003c00000 */
[----:B------:R0:W1:Y:S02]  /*27f0*/  SHFL.DOWN P4, R15, R17, R6, R5 ;  /* 0x08000006110f7389 */ /* 0x0000640000080005 */
[----:B01----:R-:W-:Y:S05]  /*2800*/  ENDCOLLECTIVE ;  /* 0x000000000000791b */ /* 0x003fea0003800000 */
.L_x_45:
[----:B------:R-:W-:Y:S01]  /*2810*/  IMAD.MOV.U32 R8, RZ, RZ, R15 ;  /* 0x000000ffff087224 */ /* 0x000fe200078e000f */
[----:B------:R-:W-:Y:S06]  /*2820*/  BRA `(.L_x_46) ;  /* 0xffffffe800e87947 */ /* 0x000fec000383ffff */
.L_x_27:
[----:B------:R-:W-:Y:S02]  /*2830*/  HFMA2 R6, -RZ, RZ, 0, 9.5367431640625e-07 ;  /* 0x00000010ff067431 */ /* 0x000fe400000001ff */
[----:B--234-:R-:W-:Y:S02]  /*2840*/  IMAD.MOV.U32 R17, RZ, RZ, R10 ;  /* 0x000000ffff117224 */ /* 0x01cfe400078e000a */
[----:B------:R-:W-:Y:S02]  /*2850*/  IMAD.MOV.U32 R5, RZ, RZ, 0x1f ;  /* 0x0000001fff057424 */ /* 0x000fe400078e00ff */
[----:B------:R-:W-:-:S07]  /*2860*/  IMAD.MOV.U32 R4, RZ, RZ, -0x1 ;  /* 0xffffffffff047424 */ /* 0x000fce00078e00ff */
[----:B01----:R-:W-:Y:S05]  /*2870*/  WARPSYNC.COLLECTIVE R4, `(.L_x_47) ;  /* 0x0000000004087348 */ /* 0x003fea0003c00000 */
[----:B------:R2:W3:Y:S02]  /*2880*/  SHFL.DOWN P4, R15, R17, R6, R5 ;  /* 0x08000006110f7389 */ /* 0x0004e40000080005 */
[----:B0123--:R-:W-:Y:S05]  /*2890*/  ENDCOLLECTIVE ;  /* 0x000000000000791b */ /* 0x00ffea0003800000 */
.L_x_47:
[----:B------:R-:W-:Y:S02]  /*28a0*/  IMAD.MOV.U32 R6, RZ, RZ, 0x8 ;  /* 0x00000008ff067424 */ /* 0x000fe400078e00ff */
[----:B------:R-:W-:-:S04]  /*28b0*/  IMAD.MOV.U32 R7, RZ, RZ, R15 ;  /* 0x000000ffff077224 */ /* 0x000fc800078e000f */
[----:B------:R-:W-:-:S04]  /*28c0*/  FADD R7, R7, R10 ;  /* 0x0000000a07077221 */ /* 0x000fc80000000000 */
[----:B------:R-:W-:-:S07]  /*28d0*/  IMAD.MOV.U32 R17, RZ, RZ, R7 ;  /* 0x000000ffff117224 */ /* 0x000fce00078e0007 */
[----:B------:R-:W-:Y:S05]  /*28e0*/  WARPSYNC.COLLECTIVE R4, `(.L_x_48) ;  /* 0x0000000004087348 */ /* 0x000fea0003c00000 */
[----:B------:R0:W1:Y:S02]  /*28f0*/  SHFL.DOWN P4, R15, R17, R6, R5 ;  /* 0x08000006110f7389 */ /* 0x0000640000080005 */
[----:B01----:R-:W-:Y:S05]  /*2900*/  ENDCOLLECTIVE ;  /* 0x000000000000791b */ /* 0x003fea0003800000 */
.L_x_48:
[----:B------:R-:W-:Y:S02]  /*2910*/  IMAD.MOV.U32 R6, RZ, RZ, 0x4 ;  /* 0x00000004ff067424 */ /* 0x000fe400078e00ff */
[----:B------:R-:W-:-:S04]  /*2920*/  IMAD.MOV.U32 R0, RZ, RZ, R15 ;  /* 0x000000ffff007224 */ /* 0x000fc800078e000f */
[----:B------:R-:W-:-:S05]  /*2930*/  FADD R0, R7, R0 ;  /* 0x0000000007007221 */ /* 0x000fca0000000000 */
[----:B------:R-:W-:-:S07]  /*2940*/  MOV R17, R0 ;  /* 0x0000000000117202 */ /* 0x000fce0000000f00 */
[----:B------:R-:W-:Y:S05]  /*2950*/  WARPSYNC.COLLECTIVE R4, `(.L_x_49) ;  /* 0x0000000004087348 */ /* 0x000fea0003c00000 */
[----:B------:R0:W1:Y:S02]  /*2960*/  SHFL.DOWN P4, R15, R17, R6, R5 ;  /* 0x08000006110f7389 */ /* 0x0000640000080005 */
[----:B01----:R-:W-:Y:S05]  /*2970*/  ENDCOLLECTIVE ;  /* 0x000000000000791b */ /* 0x003fea0003800000 */
.L_x_49:
[----:B------:R-:W-:Y:S02]  /*2980*/  IMAD.MOV.U32 R6, RZ, RZ, 0x2 ;  /* 0x00000002ff067424 */ /* 0x000fe400078e00ff */
[----:B------:R-:W-:-:S04]  /*2990*/  IMAD.MOV.U32 R9, RZ, RZ, R15 ;  /* 0x000000ffff097224 */ /* 0x000fc800078e000f */
[----:B------:R-:W-:-:S04]  /*29a0*/  FADD R9, R0, R9 ;  /* 0x0000000900097221 */ /* 0x000fc80000000000 */
[----:B------:R-:W-:-:S07]  /*29b0*/  IMAD.MOV.U32 R17, RZ, RZ, R9 ;  /* 0x000000ffff117224 */ /* 0x000fce00078e0009 */
[----:B------:R-:W-:Y:S05]  /*29c0*/  WARPSYNC.COLLECTIVE R4, `(.L_x_50) ;  /* 0x0000000004087348 */ /* 0x000fea0003c00000 */
[----:B------:R0:W1:Y:S02]  /*29d0*/  SHFL.DOWN P4, R15, R17, R6, R5 ;  /* 0x08000006110f7389 */ /* 0x0000640000080005 */
[----:B01----:R-:W-:Y:S05]  /*29e0*/  ENDCOLLECTIVE ;  /* 0x000000000000791b */ /* 0x003fea0003800000 */
.L_x_50:
[----:B------:R-:W-:Y:S02]  /*29f0*/  HFMA2 R6, -RZ, RZ, 0, 5.9604644775390625e-08 ;  /* 0x00000001ff067431 */ /* 0x000fe400000001ff */
[----:B------:R-:W-:-:S04]  /*2a00*/  IMAD.MOV.U32 R12, RZ, RZ, R15 ;  /* 0x000000ffff0c7224 */ /* 0x000fc800078e000f */
[----:B------:R-:W-:-:S04]  /*2a10*/  FADD R12, R9, R12 ;  /* 0x0000000c090c7221 */ /* 0x000fc80000000000 */
[----:B------:R-:W-:-:S07]  /*2a20*/  IMAD.MOV.U32 R17, RZ, RZ, R12 ;  /* 0x000000ffff117224 */ /* 0x000fce00078e000c */
[----:B------:R-:W-:Y:S05]  /*2a30*/  WARPSYNC.COLLECTIVE R4, `(.L_x_51) ;  /* 0x0000000004087348 */ /* 0x000fea0003c00000 */
[----:B------:R0:W1:Y:S02]  /*2a40*/  SHFL.DOWN P4, R15, R17, R6, R5 ;  /* 0x08000006110f7389 */ /* 0x0000640000080005 */
[----:B01----:R-:W-:Y:S05]  /*2a50*/  ENDCOLLECTIVE ;  /* 0x000000000000791b */ /* 0x003fea0003800000 */
.L_x_51:
[----:B------:R-:W-:Y:S01]  /*2a60*/  IMAD.MOV.U32 R11, RZ, RZ, R15 ;  /* 0x000000ffff0b7224 */ /* 0x000fe200078e000f */
[----:B------:R-:W-:Y:S06]  /*2a70*/  BRA `(.L_x_52) ;  /* 0xfffffff000c87947 */ /* 0x000fec000383ffff */
        .weak           $__internal_0_$__cuda_sm20_rcp_rn_f32_slowpath
        .type           $__internal_0_$__cuda_sm20_rcp_rn_f32_slowpath,@function
        .size           $__internal_0_$__cuda_sm20_rcp_rn_f32_slowpath,(.L_x_57 - $__internal_0_$__cuda_sm20_rcp_rn_f32_slowpath)
$__internal_0_$__cuda_sm20_rcp_rn_f32_slowpath:
[----:B------:R-:W-:-:S05]  /*2a80*/  IMAD.SHL.U32 R5, R0, 0x2, RZ ;  /* 0x0000000200057824 */ /* 0x000fca00078e00ff */
[----:B------:R-:W-:-:S04]  /*2a90*/  SHF.R.U32.HI R5, RZ, 0x18, R5 ;  /* 0x00000018ff057819 */ /* 0x000fc80000011605 */
[----:B------:R-:W-:-:S13]  /*2aa0*/  ISETP.NE.U32.AND P0, PT, R5, RZ, PT ;  /* 0x000000ff0500720c */ /* 0x000fda0003f05070 */
[----:B------:R-:W-:Y:S05]  /*2ab0*/  @P0 BRA `(.L_x_53) ;  /* 0x00000000002c0947 */ /* 0x000fea0003800000 */
[----:B------:R-:W-:-:S05]  /*2ac0*/  IMAD.SHL.U32 R5, R0, 0x2, RZ ;  /* 0x0000000200057824 */ /* 0x000fca00078e00ff */
[----:B------:R-:W-:-:S13]  /*2ad0*/  ISETP.NE.AND P0, PT, R5, RZ, PT ;  /* 0x000000ff0500720c */ /* 0x000fda0003f05270 */
[----:B------:R2:W3:Y:S01]  /*2ae0*/  @!P0 MUFU.RCP R5, R0 ;  /* 0x0000000000058308 */ /* 0x0004e20000001000 */
[----:B------:R-:W-:Y:S05]  /*2af0*/  @!P0 BRA `(.L_x_54) ;  /* 0x0000000000a48947 */ /* 0x000fea0003800000 */
[----:B------:R-:W-:-:S04]  /*2b00*/  FFMA R6, R0, 1.84467440737095516160e+19, RZ ;  /* 0x5f80000000067823 */ /* 0x000fc800000000ff */
[----:B---3--:R-:W2:Y:S02]  /*2b10*/  MUFU.RCP R5, R6 ;  /* 0x0000000600057308 */ /* 0x008ea40000001000 */
[----:B--2---:R-:W-:-:S04]  /*2b20*/  FFMA R0, R6, R5, -1 ;  /* 0xbf80000006007423 */ /* 0x004fc80000000005 */
[----:B------:R-:W-:-:S04]  /*2b30*/  FADD.FTZ R0, -R0, -RZ ;  /* 0x800000ff00007221 */ /* 0x000fc80000010100 */
[----:B------:R-:W-:-:S04]  /*2b40*/  FFMA R0, R5, R0, R5 ;  /* 0x0000000005007223 */ /* 0x000fc80000000005 */
[----:B------:R-:W-:Y:S01]  /*2b50*/  FFMA R5, R0, 1.84467440737095516160e+19, RZ ;  /* 0x5f80000000057823 */ /* 0x000fe200000000ff */
[----:B------:R-:W-:Y:S06]  /*2b60*/  BRA `(.L_x_54) ;  /* 0x0000000000887947 */ /* 0x000fec0003800000 */
.L_x_53:
[----:B------:R-:W-:-:S05]  /*2b70*/  VIADD R6, R5, 0xffffff03 ;  /* 0xffffff0305067836 */ /* 0x000fca0000000000 */
[----:B------:R-:W-:-:S13]  /*2b80*/  ISETP.GT.U32.AND P0, PT, R6, 0x1, PT ;  /* 0x000000010600780c */ /* 0x000fda0003f04070 */
[----:B------:R-:W-:Y:S05]  /*2b90*/  @P0 BRA `(.L_x_55) ;  /* 0x0000000000780947 */ /* 0x000fea0003800000 */
[----:B------:R-:W-:Y:S01]  /*2ba0*/  LOP3.LUT R7, R0, 0x7fffff, RZ, 0xc0, !PT ;  /* 0x007fffff00077812 */ /* 0x000fe200078ec0ff */
[----:B------:R-:W-:-:S03]  /*2bb0*/  IMAD.MOV.U32 R13, RZ, RZ, 0x3 ;  /* 0x00000003ff0d7424 */ /* 0x000fc600078e00ff */
[----:B------:R-:W-:Y:S02]  /*2bc0*/  LOP3.LUT R7, R7, 0x3f800000, RZ, 0xfc, !PT ;  /* 0x3f80000007077812 */ /* 0x000fe400078efcff */
[----:B------:R-:W-:Y:S02]  /*2bd0*/  SHF.L.U32 R12, R13, R6, RZ ;  /* 0x000000060d0c7219 */ /* 0x000fe400000006ff */
[----:B------:R-:W0:Y:S02]  /*2be0*/  MUFU.RCP R10, R7 ;  /* 0x00000007000a7308 */ /* 0x000e240000001000 */
[----:B0-----:R-:W-:-:S04]  /*2bf0*/  FFMA R9, R7, R10, -1 ;  /* 0xbf80000007097423 */ /* 0x001fc8000000000a */
[----:B------:R-:W-:-:S04]  /*2c00*/  FADD.FTZ R9, -R9, -RZ ;  /* 0x800000ff09097221 */ /* 0x000fc80000010100 */
[CCC-:B------:R-:W-:Y:S01]  /*2c10*/  FFMA.RM R11, R10.reuse, R9.reuse, R10.reuse ;  /* 0x000000090a0b7223 */ /* 0x1c0fe2000000400a */
[----:B------:R-:W-:-:S04]  /*2c20*/  FFMA.RP R10, R10, R9, R10 ;  /* 0x000000090a0a7223 */ /* 0x000fc8000000800a */
[C---:B------:R-:W-:Y:S02]  /*2c30*/  LOP3.LUT R9, R11.reuse, 0x7fffff, RZ, 0xc0, !PT ;  /* 0x007fffff0b097812 */ /* 0x040fe400078ec0ff */
[----:B------:R-:W-:Y:S02]  /*2c40*/  FSETP.NEU.FTZ.AND P0, PT, R11, R10, PT ;  /* 0x0000000a0b00720b */ /* 0x000fe40003f1d000 */
[----:B------:R-:W-:Y:S02]  /*2c50*/  LOP3.LUT R9, R9, 0x800000, RZ, 0xfc, !PT ;  /* 0x0080000009097812 */ /* 0x000fe400078efcff */
[----:B------:R-:W-:Y:S02]  /*2c60*/  SEL R10, RZ, 0xffffffff, !P0 ;  /* 0xffffffffff0a7807 */ /* 0x000fe40004000000 */
[----:B------:R-:W-:-:S03]  /*2c70*/  LOP3.LUT R7, R12, R9, RZ, 0xc0, !PT ;  /* 0x000000090c077212 */ /* 0x000fc600078ec0ff */
[----:B------:R-:W-:Y:S01]  /*2c80*/  IMAD.MOV R10, RZ, RZ, -R10 ;  /* 0x000000ffff0a7224 */ /* 0x000fe200078e0a0a */
[----:B------:R-:W-:-:S04]  /*2c90*/  SHF.R.U32.HI R7, RZ, R6, R7 ;  /* 0x00000006ff077219 */ /* 0x000fc80000011607 */
[----:B------:R-:W-:Y:S02]  /*2ca0*/  LOP3.LUT P1, RZ, R10, R6, R9, 0xf8, !PT ;  /* 0x000000060aff7212 */ /* 0x000fe4000782f809 */
[C---:B------:R-:W-:Y:S02]  /*2cb0*/  LOP3.LUT P0, RZ, R7.reuse, 0x1, RZ, 0xc0, !PT ;  /* 0x0000000107ff7812 */ /* 0x040fe4000780c0ff */
[----:B------:R-:W-:-:S04]  /*2cc0*/  LOP3.LUT P2, RZ, R7, 0x2, RZ, 0xc0, !PT ;  /* 0x0000000207ff7812 */ /* 0x000fc8000784c0ff */
[----:B------:R-:W-:Y:S02]  /*2cd0*/  PLOP3.LUT P0, PT, P0, P1, P2, 0xe0, 0x0 ;  /* 0x000000000000781c */ /* 0x000fe40000703c20 */
[----:B------:R-:W-:Y:S02]  /*2ce0*/  LOP3.LUT P1, RZ, R0, 0x7fffff, RZ, 0xc0, !PT ;  /* 0x007fffff00ff7812 */ /* 0x000fe4000782c0ff */
[----:B------:R-:W-:-:S04]  /*2cf0*/  SEL R6, RZ, 0x1, !P0 ;  /* 0x00000001ff067807 */ /* 0x000fc80004000000 */
[----:B------:R-:W-:-:S04]  /*2d00*/  IADD3 R6, PT, PT, -R6, RZ, RZ ;  /* 0x000000ff06067210 */ /* 0x000fc80007ffe1ff */
[----:B------:R-:W-:Y:S01]  /*2d10*/  ISETP.GE.AND P0, PT, R6, RZ, PT ;  /* 0x000000ff0600720c */ /* 0x000fe20003f06270 */
[----:B------:R-:W-:-:S05]  /*2d20*/  VIADD R6, R5, 0xffffff04 ;  /* 0xffffff0405067836 */ /* 0x000fca0000000000 */
[----:B------:R-:W-:-:S07]  /*2d30*/  SHF.R.U32.HI R5, RZ, R6, R9 ;  /* 0x00000006ff057219 */ /* 0x000fce0000011609 */
[----:B------:R-:W-:-:S04]  /*2d40*/  @!P0 VIADD R5, R5, 0x1 ;  /* 0x0000000105058836 */ /* 0x000fc80000000000 */
[----:B------:R-:W-:-:S05]  /*2d50*/  @!P1 IMAD.SHL.U32 R5, R5, 0x2, RZ ;  /* 0x0000000205059824 */ /* 0x000fca00078e00ff */
[----:B------:R-:W-:Y:S01]  /*2d60*/  LOP3.LUT R5, R5, 0x80000000, R0, 0xf8, !PT ;  /* 0x8000000005057812 */ /* 0x000fe200078ef800 */
[----:B------:R-:W-:Y:S06]  /*2d70*/  BRA `(.L_x_54) ;  /* 0x0000000000047947 */ /* 0x000fec0003800000 */
.L_x_55:
[----:B------:R0:W1:Y:S02]  /*2d80*/  MUFU.RCP R5, R0 ;  /* 0x0000000000057308 */ /* 0x0000640000001000 */
.L_x_54:
[----:B0123--:R-:W-:Y:S02]  /*2d90*/  IMAD.MOV.U32 R0, RZ, RZ, R5 ;  /* 0x000000ffff007224 */ /* 0x00ffe400078e0005 */
[----:B------:R-:W-:-:S04]  /*2da0*/  IMAD.MOV.U32 R5, RZ, RZ, 0x0 ;  /* 0x00000000ff057424 */ /* 0x000fc800078e00ff */
[----:B------:R-:W-:Y:S05]  /*2db0*/  RET.REL.NODEC R4 `(_Z31softmax_argmax_kernel_optimizedILi256EEvPK6__halfPS0_Piii) ;  /* 0xffffffd004907950 */ /* 0x000fea0003c3ffff */
.L_x_56:
        /* <DEDUP_REMOVED lines=12> */
.L_x_57:


//--------------------- .nv.shared._ZN3cub18CUB_300001_SM_10006detail11EmptyKernelIvEEvv --------------------------
	.section	.nv.shared._ZN3cub18CUB_300001_SM_10006detail11EmptyKernelIvEEvv,"aw",@nobits
	.sectionflags	@""
	.align	16
	.zero		1024


//--------------------- .nv.shared.reserved.0     --------------------------
	.section	.nv.shared.reserved.0,"aw",@nobits
	.weak		__nv_reservedSMEM_offset_0_alias
	.size		__nv_reservedSMEM_offset_0_alias, 0, 64
	.other		__nv_reservedSMEM_offset_0_alias,@"STO_CUDA_RESERVED_SHARED STV_DEFAULT"
__nv_reservedSMEM_offset_0_alias:
	.zero		0
	.zero		64


//--------------------- .nv.global                --------------------------
	.section	.nv.global,"aw",@nobits
.nv.global:
	.type		_ZN34_INTERNAL_e3d4d4c0_4_k_cu_c652b2856thrust24THRUST_300001_SM_1000_NS12placeholders2_5E,@object
	.size		_ZN34_INTERNAL_e3d4d4c0_4_k_cu_c652b2856thrust24THRUST_300001_SM_1000_NS12placeholders2_5E,(_ZN34_INTERNAL_e3d4d4c0_4_k_cu_c652b2854cuda3std3__45__cpo6cbeginE - _ZN34_INTERNAL_e3d4d4c0_4_k_cu_c652b2856thrust24THRUST_300001_SM_1000_NS12placeholders2_5E)
_ZN34_INTERNAL_e3d4d4c0_4_k_cu_c652b2856thrust24THRUST_300001_SM_1000_NS12placeholders2_5E:
	.zero		1
	.type		_ZN34_INTERNAL_e3d4d4c0_4_k_cu_c652b2854cuda3std3__45__cpo6cbeginE,@object
	.size		_ZN34_INTERNAL_e3d4d4c0_4_k_cu_c652b2854cuda3std3__45__cpo6cbeginE,(_ZN34_INTERNAL_e3d4d4c0_4_k_cu_c652b2854cuda3std6ranges3__45__cpo6cbeginE - _ZN34_INTERNAL_e3d4d4c0_4_k_cu_c652b2854cuda3std3__45__cpo6cbeginE)
_ZN34_INTERNAL_e3d4d4c0_4_k_cu_c652b2854cuda3std3__45__cpo6cbeginE:
	.zero		1
	.type		_ZN34_INTERNAL_e3d4d4c0_4_k_cu_c652b2854cuda3std6ranges3__45__cpo6cbeginE,@object
	.size		_ZN34_INTERNAL_e3d4d4c0_4_k_cu_c652b2854cuda3std6ranges3__45__cpo6cbeginE,(_ZN34_INTERNAL_e3d4d4c0_4_k_cu_c652b2854cuda3std3__48in_placeE - _ZN34_INTERNAL_e3d4d4c0_4_k_cu_c652b2854cuda3std6ranges3__45__cpo6cbeginE)
_ZN34_INTERNAL_e3d4d4c0_4_k_cu_c652b2854cuda3std6ranges3__45__cpo6cbeginE:
	.zero		1
	.type		_ZN34_INTERNAL_e3d4d4c0_4_k_cu_c652b2854cuda3std3__48in_placeE,@object
	.size		_ZN34_INTERNAL_e3d4d4c0_4_k_cu_c652b2854cuda3std3__48in_placeE,(_ZN34_INTERNAL_e3d4d4c0_4_k_cu_c652b2854cuda3std6ranges3__45__cpo4sizeE - _ZN34_INTERNAL_e3d4d4c0_4_k_cu_c652b2854cuda3std3__48in_placeE)
_ZN34_INTERNAL_e3d4d4c0_4_k_cu_c652b2854cuda3std3__48in_placeE:
	.zero		1
	.type		_ZN34_INTERNAL_e3d4d4c0_4_k_cu_c652b2854cuda3std6ranges3__45__cpo4sizeE,@object
	.size		_ZN34_INTERNAL_e3d4d4c0_4_k_cu_c652b2854cuda3std6ranges3__45__cpo4sizeE,(_ZN34_INTERNAL_e3d4d4c0_4_k_cu_c652b2856thrust24THRUST_300001_SM_1000_NS12placeholders2_9E - _ZN34_INTERNAL_e3d4d4c0_4_k_cu_c652b2854cuda3std6ranges3__45__cpo4sizeE)
_ZN34_INTERNAL_e3d4d4c0_4_k_cu_c652b2854cuda3std6ranges3__45__cpo4sizeE:
	.zero		1
	.type		_ZN34_INTERNAL_e3d4d4c0_4_k_cu_c652b2856thrust24THRUST_300001_SM_1000_NS12placeholders2_9E,@object
	.size		_ZN34_INTERNAL_e3d4d4c0_4_k_cu_c652b2856thrust24THRUST_300001_SM_1000_NS12placeholders2_9E,(_ZN34_INTERNAL_e3d4d4c0_4_k_cu_c652b2854cuda3std3__45__cpo7crbeginE - _ZN34_INTERNAL_e3d4d4c0_4_k_cu_c652b2856thrust24THRUST_300001_SM_1000_NS12placeholders2_9E)
_ZN34_INTERNAL_e3d4d4c0_4_k_cu_c652b2856thrust24THRUST_300001_SM_1000_NS12placeholders2_9E:
	.zero		1
	.type		_ZN34_INTERNAL_e3d4d4c0_4_k_cu_c652b2854cuda3std3__45__cpo7crbeginE,@object
	.size		_ZN34_INTERNAL_e3d4d4c0_4_k_cu_c652b2854cuda3std3__45__cpo7crbeginE,(_ZN34_INTERNAL_e3d4d4c0_4_k_cu_c652b2854cuda3std6ranges3__45__cpo4nextE - _ZN34_INTERNAL_e3d4d4c0_4_k_cu_c652b2854cuda3std3__45__cpo7crbeginE)
_ZN34_INTERNAL_e3d4d4c0_4_k_cu_c652b2854cuda3std3__45__cpo7crbeginE:
	.zero		1
	.type		_ZN34_INTERNAL_e3d4d4c0_4_k_cu_c652b2854cuda3std6ranges3__45__cpo4nextE,@object
	.size		_ZN34_INTERNAL_e3d4d4c0_4_k_cu_c652b2854cuda3std6ranges3__45__cpo4nextE,(_ZN34_INTERNAL_e3d4d4c0_4_k_cu_c652b2854cuda3std6ranges3__45__cpo4swapE - _ZN34_INTERNAL_e3d4d4c0_4_k_cu_c652b2854cuda3std6ranges3__45__cpo4nextE)
_ZN34_INTERNAL_e3d4d4c0_4_k_cu_c652b2854cuda3std6ranges3__45__cpo4nextE:
	.zero		1
	.type		_ZN34_INTERNAL_e3d4d4c0_4_k_cu_c652b2854cuda3std6ranges3__45__cpo4swapE,@object
	.size		_ZN34_INTERNAL_e3d4d4c0_4_k_cu_c652b2854cuda3std6ranges3__45__cpo4swapE,(_ZN34_INTERNAL_e3d4d4c0_4_k_cu_c652b2856thrust24THRUST_300001_SM_1000_NS12placeholders2_1E - _ZN34_INTERNAL_e3d4d4c0_4_k_cu_c652b2854cuda3std6ranges3__45__cpo4swapE)
_ZN34_INTERNAL_e3d4d4c0_4_k_cu_c652b2854cuda3std6ranges3__45__cpo4swapE:
	.zero		1
	.type		_ZN34_INTERNAL_e3d4d4c0_4_k_cu_c652b2856thrust24THRUST_300001_SM_1000_NS12placeholders2_1E,@object
	.size		_ZN34_INTERNAL_e3d4d4c0_4_k_cu_c652b2856thrust24THRUST_300001_SM_1000_NS12placeholders2_1E,(_ZN34_INTERNAL_e3d4d4c0_4_k_cu_c652b2856thrust24THRUST_300001_SM_1000_NS12placeholders2_3E - _ZN34_INTERNAL_e3d4d4c0_4_k_cu_c652b2856thrust24THRUST_300001_SM_1000_NS12placeholders2_1E)
_ZN34_INTERNAL_e3d4d4c0_4_k_cu_c652b2856thrust24THRUST_300001_SM_1000_NS12placeholders2_1E:
	.zero		1
	.type		_ZN34_INTERNAL_e3d4d4c0_4_k_cu_c652b2856thrust24THRUST_300001_SM_1000_NS12placeholders2_3E,@object
	.size		_ZN34_INTERNAL_e3d4d4c0_4_k_cu_c652b2856thrust24THRUST_300001_SM_1000_NS12placeholders2_3E,(_ZN34_INTERNAL_e3d4d4c0_4_k_cu_c652b2854cuda3std3__45__cpo5beginE - _ZN34_INTERNAL_e3d4d4c0_4_k_cu_c652b2856thrust24THRUST_300001_SM_1000_NS12placeholders2_3E)
_ZN34_INTERNAL_e3d4d4c0_4_k_cu_c652b2856thrust24THRUST_300001_SM_1000_NS12placeholders2_3E:
	.zero		1
	.type		_ZN34_INTERNAL_e3d4d4c0_4_k_cu_c652b2854cuda3std3__45__cpo5beginE,@object
	.size		_ZN34_INTERNAL_e3d4d4c0_4_k_cu_c652b2854cuda3std3__45__cpo5beginE,(_ZN34_INTERNAL_e3d4d4c0_4_k_cu_c652b2854cuda3std6ranges3__45__cpo5beginE - _ZN34_INTERNAL_e3d4d4c0_4_k_cu_c652b2854cuda3std3__45__cpo5beginE)
_ZN34_INTERNAL_e3d4d4c0_4_k_cu_c652b2854cuda3std3__45__cpo5beginE:
	.zero		1
	.type		_ZN34_INTERNAL_e3d4d4c0_4_k_cu_c652b2854cuda3std6ranges3__45__cpo5beginE,@object
	.size		_ZN34_INTERNAL_e3d4d4c0_4_k_cu_c652b2854cuda3std6ranges3__45__cpo5beginE,(_ZN34_INTERNAL_e3d4d4c0_4_k_cu_c652b2854cuda3std3__436_GLOBAL__N__e3d4d4c0_4_k_cu_c652b2856ignoreE - _ZN34_INTERNAL_e3d4d4c0_4_k_cu_c652b2854cuda3std6ranges3__45__cpo5beginE)
_ZN34_INTERNAL_e3d4d4c0_4_k_cu_c652b2854cuda3std6ranges3__45__cpo5beginE:
	.zero		1
	.type		_ZN34_INTERNAL_e3d4d4c0_4_k_cu_c652b2854cuda3std3__436_GLOBAL__N__e3d4d4c0_4_k_cu_c652b2856ignoreE,@object
	.size		_ZN34_INTERNAL_e3d4d4c0_4_k_cu_c652b2854cuda3std3__436_GLOBAL__N__e3d4d4c0_4_k_cu_c652b2856ignoreE,(_ZN34_INTERNAL_e3d4d4c0_4_k_cu_c652b2854cuda3std6ranges3__45__cpo4dataE - _ZN34_INTERNAL_e3d4d4c0_4_k_cu_c652b2854cuda3std3__436_GLOBAL__N__e3d4d4c0_4_k_cu_c652b2856ignoreE)
_ZN34_INTERNAL_e3d4d4c0_4_k_cu_c652b2854cuda3std3__436_GLOBAL__N__e3d4d4c0_4_k_cu_c652b2856ignoreE:
	.zero		1
	.type		_ZN34_INTERNAL_e3d4d4c0_4_k_cu_c652b2854cuda3std6ranges3__45__cpo4dataE,@object
	.size		_ZN34_INTERNAL_e3d4d4c0_4_k_cu_c652b2854cuda3std6ranges3__45__cpo4dataE,(_ZN34_INTERNAL_e3d4d4c0_4_k_cu_c652b2856thrust24THRUST_300001_SM_1000_NS12placeholders2_7E - _ZN34_INTERNAL_e3d4d4c0_4_k_cu_c652b2854cuda3std6ranges3__45__cpo4dataE)
_ZN34_INTERNAL_e3d4d4c0_4_k_cu_c652b2854cuda3std6ranges3__45__cpo4dataE:
	.zero		1
	.type		_ZN34_INTERNAL_e3d4d4c0_4_k_cu_c652b2856thrust24THRUST_300001_SM_1000_NS12placeholders2_7E,@object
	.size		_ZN34_INTERNAL_e3d4d4c0_4_k_cu_c652b2856thrust24THRUST_300001_SM_1000_NS12placeholders2_7E,(_ZN34_INTERNAL_e3d4d4c0_4_k_cu_c652b2854cuda3std3__45__cpo6rbeginE - _ZN34_INTERNAL_e3d4d4c0_4_k_cu_c652b2856thrust24THRUST_300001_SM_1000_NS12placeholders2_7E)
_ZN34_INTERNAL_e3d4d4c0_4_k_cu_c652b2856thrust24THRUST_300001_SM_1000_NS12placeholders2_7E:
	.zero		1
	.type		_ZN34_INTERNAL_e3d4d4c0_4_k_cu_c652b2854cuda3std3__45__cpo6rbeginE,@object
	.size		_ZN34_INTERNAL_e3d4d4c0_4_k_cu_c652b2854cuda3std3__45__cpo6rbeginE,(_ZN34_INTERNAL_e3d4d4c0_4_k_cu_c652b2854cuda3std6ranges3__45__cpo7advanceE - _ZN34_INTERNAL_e3d4d4c0_4_k_cu_c652b2854cuda3std3__45__cpo6rbeginE)
_ZN34_INTERNAL_e3d4d4c0_4_k_cu_c652b2854cuda3std3__45__cpo6rbeginE:
	.zero		1
	.type		_ZN34_INTERNAL_e3d4d4c0_4_k_cu_c652b2854cuda3std6ranges3__45__cpo7advanceE,@object
	.size		_ZN34_INTERNAL_e3d4d4c0_4_k_cu_c652b2854cuda3std6ranges3__45__cpo7advanceE,(_ZN34_INTERNAL_e3d4d4c0_4_k_cu_c652b2854cuda3std3__47nulloptE - _ZN34_INTERNAL_e3d4d4c0_4_k_cu_c652b2854cuda3std6ranges3__45__cpo7advanceE)
_ZN34_INTERNAL_e3d4d4c0_4_k_cu_c652b2854cuda3std6ranges3__45__cpo7advanceE:
	.zero		1
	.type		_ZN34_INTERNAL_e3d4d4c0_4_k_cu_c652b2854cuda3std3__47nulloptE,@object
	.size		_ZN34_INTERNAL_e3d4d4c0_4_k_cu_c652b2854cuda3std3__47nulloptE,(_ZN34_INTERNAL_e3d4d4c0_4_k_cu_c652b2854cuda3std6ranges3__45__cpo8distanceE - _ZN34_INTERNAL_e3d4d4c0_4_k_cu_c652b2854cuda3std3__47nulloptE)
_ZN34_INTERNAL_e3d4d4c0_4_k_cu_c652b2854cuda3std3__47nulloptE:
	.zero		1
	.type		_ZN34_INTERNAL_e3d4d4c0_4_k_cu_c652b2854cuda3std6ranges3__45__cpo8distanceE,@object
	.size		_ZN34_INTERNAL_e3d4d4c0_4_k_cu_c652b2854cuda3std6ranges3__45__cpo8distanceE,(_ZN34_INTERNAL_e3d4d4c0_4_k_cu_c652b2856thrust24THRUST_300001_SM_1000_NS12placeholders2_6E - _ZN34_INTERNAL_e3d4d4c0_4_k_cu_c652b2854cuda3std6ranges3__45__cpo8distanceE)
_ZN34_INTERNAL_e3d4d4c0_4_k_cu_c652b2854cuda3std6ranges3__45__cpo8distanceE:
	.zero		1
	.type		_ZN34_INTERNAL_e3d4d4c0_4_k_cu_c652b2856thrust24THRUST_300001_SM_1000_NS12placeholders2_6E,@object
	.size		_ZN34_INTERNAL_e3d4d4c0_4_k_cu_c652b2856thrust24THRUST_300001_SM_1000_NS12placeholders2_6E,(_ZN34_INTERNAL_e3d4d4c0_4_k_cu_c652b2854cuda3std3__45__cpo4cendE - _ZN34_INTERNAL_e3d4d4c0_4_k_cu_c652b2856thrust24THRUST_300001_SM_1000_NS12placeholders2_6E)
_ZN34_INTERNAL_e3d4d4c0_4_k_cu_c652b2856thrust24THRUST_300001_SM_1000_NS12placeholders2_6E:
	.zero		1
	.type		_ZN34_INTERNAL_e3d4d4c0_4_k_cu_c652b2854cuda3std3__45__cpo4cendE,@object
	.size		_ZN34_INTERNAL_e3d4d4c0_4_k_cu_c652b2854cuda3std3__45__cpo4cendE,(_ZN34_INTERNAL_e3d4d4c0_4_k_cu_c652b2854cuda3std6ranges3__45__cpo4cendE - _ZN34_INTERNAL_e3d4d4c0_4_k_cu_c652b2854cuda3std3__45__cpo4cendE)
_ZN34_INTERNAL_e3d4d4c0_4_k_cu_c652b2854cuda3std3__45__cpo4cendE:
	.zero		1
	.type		_ZN34_INTERNAL_e3d4d4c0_4_k_cu_c652b2854cuda3std6ranges3__45__cpo4cendE,@object
	.size		_ZN34_INTERNAL_e3d4d4c0_4_k_cu_c652b2854cuda3std6ranges3__45__cpo4cendE,(_ZN34_INTERNAL_e3d4d4c0_4_k_cu_c652b2854cuda3std3__420unreachable_sentinelE - _ZN34_INTERNAL_e3d4d4c0_4_k_cu_c652b2854cuda3std6ranges3__45__cpo4cendE)
_ZN34_INTERNAL_e3d4d4c0_4_k_cu_c652b2854cuda3std6ranges3__45__cpo4cendE:
	.zero		1
	.type		_ZN34_INTERNAL_e3d4d4c0_4_k_cu_c652b2854cuda3std3__420unreachable_sentinelE,@object
	.size		_ZN34_INTERNAL_e3d4d4c0_4_k_cu_c652b2854cuda3std3__420unreachable_sentinelE,(_ZN34_INTERNAL_e3d4d4c0_4_k_cu_c652b2854cuda3std6ranges3__45__cpo5ssizeE - _ZN34_INTERNAL_e3d4d4c0_4_k_cu_c652b2854cuda3std3__420unreachable_sentinelE)
_ZN34_INTERNAL_e3d4d4c0_4_k_cu_c652b2854cuda3std3__420unreachable_sentinelE:
	.zero		1
	.type		_ZN34_INTERNAL_e3d4d4c0_4_k_cu_c652b2854cuda3std6ranges3__45__cpo5ssizeE,@object
	.size		_ZN34_INTERNAL_e3d4d4c0_4_k_cu_c652b2854cuda3std6ranges3__45__cpo5ssizeE,(_ZN34_INTERNAL_e3d4d4c0_4_k_cu_c652b2856thrust24THRUST_300001_SM_1000_NS12placeholders3_10E - _ZN34_INTERNAL_e3d4d4c0_4_k_cu_c652b2854cuda3std6ranges3__45__cpo5ssizeE)
_ZN34_INTERNAL_e3d4d4c0_4_k_cu_c652b2854cuda3std6ranges3__45__cpo5ssizeE:
	.zero		1
	.type		_ZN34_INTERNAL_e3d4d4c0_4_k_cu_c652b2856thrust24THRUST_300001_SM_1000_NS12placeholders3_10E,@object
	.size		_ZN34_INTERNAL_e3d4d4c0_4_k_cu_c652b2856thrust24THRUST_300001_SM_1000_NS12placeholders3_10E,(_ZN34_INTERNAL_e3d4d4c0_4_k_cu_c652b2854cuda3std3__45__cpo5crendE - _ZN34_INTERNAL_e3d4d4c0_4_k_cu_c652b2856thrust24THRUST_300001_SM_1000_NS12placeholders3_10E)
_ZN34_INTERNAL_e3d4d4c0_4_k_cu_c652b2856thrust24THRUST_300001_SM_1000_NS12placeholders3_10E:
	.zero		1
	.type		_ZN34_INTERNAL_e3d4d4c0_4_k_cu_c652b2854cuda3std3__45__cpo5crendE,@object
	.size		_ZN34_INTERNAL_e3d4d4c0_4_k_cu_c652b2854cuda3std3__45__cpo5crendE,(_ZN34_INTERNAL_e3d4d4c0_4_k_cu_c652b2854cuda3std6ranges3__45__cpo4prevE - _ZN34_INTERNAL_e3d4d4c0_4_k_cu_c652b2854cuda3std3__45__cpo5crendE)
_ZN34_INTERNAL_e3d4d4c0_4_k_cu_c652b2854cuda3std3__45__cpo5crendE:
	.zero		1
	.type		_ZN34_INTERNAL_e3d4d4c0_4_k_cu_c652b2854cuda3std6ranges3__45__cpo4prevE,@object
	.size		_ZN34_INTERNAL_e3d4d4c0_4_k_cu_c652b2854cuda3std6ranges3__45__cpo4prevE,(_ZN34_INTERNAL_e3d4d4c0_4_k_cu_c652b2854cuda3std6ranges3__45__cpo9iter_moveE - _ZN34_INTERNAL_e3d4d4c0_4_k_cu_c652b2854cuda3std6ranges3__45__cpo4prevE)
_ZN34_INTERNAL_e3d4d4c0_4_k_cu_c652b2854cuda3std6ranges3__45__cpo4prevE:
	.zero		1
	.type		_ZN34_INTERNAL_e3d4d4c0_4_k_cu_c652b2854cuda3std6ranges3__45__cpo9iter_moveE,@object
	.size		_ZN34_INTERNAL_e3d4d4c0_4_k_cu_c652b2854cuda3std6ranges3__45__cpo9iter_moveE,(_ZN34_INTERNAL_e3d4d4c0_4_k_cu_c652b2856thrust24THRUST_300001_SM_1000_NS12placeholders2_2E - _ZN34_INTERNAL_e3d4d4c0_4_k_cu_c652b2854cuda3std6ranges3__45__cpo9iter_moveE)
_ZN34_INTERNAL_e3d4d4c0_4_k_cu_c652b2854cuda3std6ranges3__45__cpo9iter_moveE:
	.zero		1
	.type		_ZN34_INTERNAL_e3d4d4c0_4_k_cu_c652b2856thrust24THRUST_300001_SM_1000_NS12placeholders2_2E,@object
	.size		_ZN34_INTERNAL_e3d4d4c0_4_k_cu_c652b2856thrust24THRUST_300001_SM_1000_NS12placeholders2_2E,(_ZN34_INTERNAL_e3d4d4c0_4_k_cu_c652b2856thrust24THRUST_300001_SM_1000_NS12placeholders2_4E - _ZN34_INTERNAL_e3d4d4c0_4_k_cu_c652b2856thrust24THRUST_300001_SM_1000_NS12placeholders2_2E)
_ZN34_INTERNAL_e3d4d4c0_4_k_cu_c652b2856thrust24THRUST_300001_SM_1000_NS12placeholders2_2E:
	.zero		1
	.type		_ZN34_INTERNAL_e3d4d4c0_4_k_cu_c652b2856thrust24THRUST_300001_SM_1000_NS12placeholders2_4E,@object
	.size		_ZN34_INTERNAL_e3d4d4c0_4_k_cu_c652b2856thrust24THRUST_300001_SM_1000_NS12placeholders2_4E,(_ZN34_INTERNAL_e3d4d4c0_4_k_cu_c652b2854cuda3std3__45__cpo3endE - _ZN34_INTERNAL_e3d4d4c0_4_k_cu_c652b2856thrust24THRUST_300001_SM_1000_NS12placeholders2_4E)
_ZN34_INTERNAL_e3d4d4c0_4_k_cu_c652b2856thrust24THRUST_300001_SM_1000_NS12placeholders2_4E:
	.zero		1
	.type		_ZN34_INTERNAL_e3d4d4c0_4_k_cu_c652b2854cuda3std3__45__cpo3endE,@object
	.size		_ZN34_INTERNAL_e3d4d4c0_4_k_cu_c652b2854cuda3std3__45__cpo3endE,(_ZN34_INTERNAL_e3d4d4c0_4_k_cu_c652b2854cuda3std6ranges3__45__cpo3endE - _ZN34_INTERNAL_e3d4d4c0_4_k_cu_c652b2854cuda3std3__45__cpo3endE)
_ZN34_INTERNAL_e3d4d4c0_4_k_cu_c652b2854cuda3std3__45__cpo3endE:
	.zero		1
	.type		_ZN34_INTERNAL_e3d4d4c0_4_k_cu_c652b2854cuda3std6ranges3__45__cpo3endE,@object
	.size		_ZN34_INTERNAL_e3d4d4c0_4_k_cu_c652b2854cuda3std6ranges3__45__cpo3endE,(_ZN34_INTERNAL_e3d4d4c0_4_k_cu_c652b2854cuda3std3__419piecewise_constructE - _ZN34_INTERNAL_e3d4d4c0_4_k_cu_c652b2854cuda3std6ranges3__45__cpo3endE)
_ZN34_INTERNAL_e3d4d4c0_4_k_cu_c652b2854cuda3std6ranges3__45__cpo3endE:
	.zero		1
	.type		_ZN34_INTERNAL_e3d4d4c0_4_k_cu_c652b2854cuda3std3__419piecewise_constructE,@object
	.size		_ZN34_INTERNAL_e3d4d4c0_4_k_cu_c652b2854cuda3std3__419piecewise_constructE,(_ZN34_INTERNAL_e3d4d4c0_4_k_cu_c652b2854cuda3std6ranges3__45__cpo5cdataE - _ZN34_INTERNAL_e3d4d4c0_4_k_cu_c652b2854cuda3std3__419piecewise_constructE)
_ZN34_INTERNAL_e3d4d4c0_4_k_cu_c652b2854cuda3std3__419piecewise_constructE:
	.zero		1
	.type		_ZN34_INTERNAL_e3d4d4c0_4_k_cu_c652b2854cuda3std6ranges3__45__cpo5cdataE,@object
	.size		_ZN34_INTERNAL_e3d4d4c0_4_k_cu_c652b2854cuda3std6ranges3__45__cpo5cdataE,(_ZN34_INTERNAL_e3d4d4c0_4_k_cu_c652b2856thrust24THRUST_300001_SM_1000_NS12placeholders2_8E - _ZN34_INTERNAL_e3d4d4c0_4_k_cu_c652b2854cuda3std6ranges3__45__cpo5cdataE)
_ZN34_INTERNAL_e3d4d4c0_4_k_cu_c652b2854cuda3std6ranges3__45__cpo5cdataE:
	.zero		1
	.type		_ZN34_INTERNAL_e3d4d4c0_4_k_cu_c652b2856thrust24THRUST_300001_SM_1000_NS12placeholders2_8E,@object
	.size		_ZN34_INTERNAL_e3d4d4c0_4_k_cu_c652b2856thrust24THRUST_300001_SM_1000_NS12placeholders2_8E,(_ZN34_INTERNAL_e3d4d4c0_4_k_cu_c652b2854cuda3std3__45__cpo4rendE - _ZN34_INTERNAL_e3d4d4c0_4_k_cu_c652b2856thrust24THRUST_300001_SM_1000_NS12placeholders2_8E)
_ZN34_INTERNAL_e3d4d4c0_4_k_cu_c652b2856thrust24THRUST_300001_SM_1000_NS12placeholders2_8E:
	.zero		1
	.type		_ZN34_INTERNAL_e3d4d4c0_4_k_cu_c652b2854cuda3std3__45__cpo4rendE,@object
	.size		_ZN34_INTERNAL_e3d4d4c0_4_k_cu_c652b2854cuda3std3__45__cpo4rendE,(_ZN34_INTERNAL_e3d4d4c0_4_k_cu_c652b2854cuda3std6ranges3__45__cpo9iter_swapE - _ZN34_INTERNAL_e3d4d4c0_4_k_cu_c652b2854cuda3std3__45__cpo4rendE)
_ZN34_INTERNAL_e3d4d4c0_4_k_cu_c652b2854cuda3std3__45__cpo4rendE:
	.zero		1
	.type		_ZN34_INTERNAL_e3d4d4c0_4_k_cu_c652b2854cuda3std6ranges3__45__cpo9iter_swapE,@object
	.size		_ZN34_INTERNAL_e3d4d4c0_4_k_cu_c652b2854cuda3std6ranges3__45__cpo9iter_swapE,(_ZN34_INTERNAL_e3d4d4c0_4_k_cu_c652b2854cuda3std3__48unexpectE - _ZN34_INTERNAL_e3d4d4c0_4_k_cu_c652b2854cuda3std6ranges3__45__cpo9iter_swapE)
_ZN34_INTERNAL_e3d4d4c0_4_k_cu_c652b2854cuda3std6ranges3__45__cpo9iter_swapE:
	.zero		1
	.type		_ZN34_INTERNAL_e3d4d4c0_4_k_cu_c652b2854cuda3std3__48unexpectE,@object
	.size		_ZN34_INTERNAL_e3d4d4c0_4_k_cu_c652b2854cuda3std3__48unexpectE,(_ZN34_INTERNAL_e3d4d4c0_4_k_cu_c652b2856thrust24THRUST_300001_SM_1000_NS6system6detail10sequential3seqE - _ZN34_INTERNAL_e3d4d4c0_4_k_cu_c652b2854cuda3std3__48unexpectE)
_ZN34_INTERNAL_e3d4d4c0_4_k_cu_c652b2854cuda3std3__48unexpectE:
	.zero		1
	.type		_ZN34_INTERNAL_e3d4d4c0_4_k_cu_c652b2856thrust24THRUST_300001_SM_1000_NS6system6detail10sequential3seqE,@object
	.size		_ZN34_INTERNAL_e3d4d4c0_4_k_cu_c652b2856thrust24THRUST_300001_SM_1000_NS6system6detail10sequential3seqE,(.L_29 - _ZN34_INTERNAL_e3d4d4c0_4_k_cu_c652b2856thrust24THRUST_300001_SM_1000_NS6system6detail10sequential3seqE)
_ZN34_INTERNAL_e3d4d4c0_4_k_cu_c652b2856thrust24THRUST_300001_SM_1000_NS6system6detail10sequential3seqE:
	.zero		1
.L_29:


//--------------------- .nv.shared._Z18find_argmax_kernelPK6__halfPiii --------------------------
	.section	.nv.shared._Z18find_argmax_kernelPK6__halfPiii,"aw",@nobits
	.sectionflags	@""
	.align	16
	.zero		1024


//--------------------- .nv.shared._Z31softmax_argmax_kernel_optimizedILi256EEvPK6__halfPS0_Piii --------------------------
	.section	.nv.shared._Z31softmax_argmax_kernel_optimizedILi256EEvPK6__halfPS0_Piii,"aw",@nobits
	.sectionflags	@""
	.align	16
	.zero		1024


//--------------------- .nv.constant0._ZN3cub18CUB_300001_SM_10006detail11EmptyKernelIvEEvv --------------------------
	.section	.nv.constant0._ZN3cub18CUB_300001_SM_10006detail11EmptyKernelIvEEvv,"a",@progbits
	.sectionflags	@""
	.align	4
.nv.constant0._ZN3cub18CUB_300001_SM_10006detail11EmptyKernelIvEEvv:
	.zero		896


//--------------------- .nv.constant0._Z18find_argmax_kernelPK6__halfPiii --------------------------
	.section	.nv.constant0._Z18find_argmax_kernelPK6__halfPiii,"a",@progbits
	.sectionflags	@""
	.align	4
.nv.constant0._Z18find_argmax_kernelPK6__halfPiii:
	.zero		920


//--------------------- .nv.constant0._Z31softmax_argmax_kernel_optimizedILi256EEvPK6__halfPS0_Piii --------------------------
	.section	.nv.constant0._Z31softmax_argmax_kernel_optimizedILi256EEvPK6__halfPS0_Piii,"a",@progbits
	.sectionflags	@""
	.align	4
.nv.constant0._Z31softmax_argmax_kernel_optimizedILi256EEvPK6__halfPS0_Piii:
	.zero		928


//--------------------- SYMBOLS --------------------------

	.type		.nv.reservedSmem.offset0,@object
	.size		.nv.reservedSmem.offset0,0x4
	.type		.nv.reservedSmem.cap,@object
	.size		.nv.reservedSmem.cap,0x4
